	.target	sm_90a

	.elftype	@"ET_EXEC"


//--------------------- .note.nv.tkinfo           --------------------------
	.section	.note.nv.tkinfo,"",@"SHT_NOTE"
	.sectionflags	@"SHF_NOTE_NV_TKINFO"
	.tkinfo
        /*0018*/ 	.word	0x00000002
        /*0030*/ 	.string	""
        /*0030*/ 	.string	"ptxas"
        /*0030*/ 	.string	"Cuda compilation tools, release 13.0, V13.0.88"
        /*0030*/ 	.string	"Build cuda_13.0.r13.0/compiler.36424714_0"
        /*0030*/ 	.string	"-arch sm_90a -m 64 "



//--------------------- .note.nv.cuinfo           --------------------------
	.section	.note.nv.cuinfo,"",@"SHT_NOTE"
	.sectionflags	@"SHF_NOTE_NV_CUINFO"
        /*0018*/ 	.short	0x0002
        /*001a*/ 	.short	0x005a
        /*001c*/ 	.short	0x0082
	.zero		2


//--------------------- .nv.info                  --------------------------
	.section	.nv.info,"",@"SHT_CUDA_INFO"
	.align	4


	//----- nvinfo : EIATTR_REGCOUNT
	.align		4
        /*0000*/ 	.byte	0x04, 0x2f
        /*0002*/ 	.short	(.L_12 - .L_11)
	.align		4
.L_11:
        /*0004*/ 	.word	index@(_ZN7cutlass13device_kernelINS_4gemm6kernel13GemmUniversalIN4cute5tupleIJiiiiEEENS1_10collective13CollectiveMmaINS1_37MainloopSm90TmaGmmaWarpSpecializedFP8ILi22ENS5_IJNS4_1CILi1EEENSA_ILi2EEESB_EEENS1_32KernelTmaWarpSpecializedPingpongEEENS5_IJNSA_ILi64EEENSA_ILi256EEENSA_ILi32EEEEEENS_12float_e5m2_tENS5_IJlSB_lEEESK_SL_NS4_8TiledMMAINS4_8MMA_AtomIJNS4_4SM904GMMA31MMA_64x256x32_F32E5M2E5M2_SS_TNILNSP_7ScaleInE1ELSR_1EEEEEENS4_6LayoutINS5_IJSB_SB_SB_EEENS5_IJNSA_ILi0EEESW_SW_EEEEENS5_IJNS4_10UnderscoreESZ_SZ_EEEEENS4_23SM90_TMA_LOAD_MULTICASTENS4_14ComposedLayoutINS4_7SwizzleILi1ELi4ELi3EEENS4_18smem_ptr_flag_bitsILi8EEENSU_INS5_IJNSA_ILi8EEESI_EEENS5_IJSI_SB_EEEEEEEvNS4_8identityENS4_13SM90_TMA_LOADES1C_vS1D_EENS_8epilogue10collective6detail29Sm90TmaWarpSpecializedAdapterINS1H_15DefaultEpilogueISK_SL_SL_NS1G_6thread17LinearCombinationISK_Li1EffLNS1L_9ScaleType4KindE0ELNS_15FloatRoundStyleE2ESK_EENS1_15EpilogueDefaultEEEEEvvEEEEvNT_6ParamsE)
        /*0008*/ 	.word	0x000000a8


	//----- nvinfo : EIATTR_FRAME_SIZE
	.align		4
.L_12:
        /*000c*/ 	.byte	0x04, 0x11
        /*000e*/ 	.short	(.L_14 - .L_13)
	.align		4
.L_13:
        /*0010*/ 	.word	index@(_ZN7cutlass13device_kernelINS_4gemm6kernel13GemmUniversalIN4cute5tupleIJiiiiEEENS1_10collective13CollectiveMmaINS1_37MainloopSm90TmaGmmaWarpSpecializedFP8ILi22ENS5_IJNS4_1CILi1EEENSA_ILi2EEESB_EEENS1_32KernelTmaWarpSpecializedPingpongEEENS5_IJNSA_ILi64EEENSA_ILi256EEENSA_ILi32EEEEEENS_12float_e5m2_tENS5_IJlSB_lEEESK_SL_NS4_8TiledMMAINS4_8MMA_AtomIJNS4_4SM904GMMA31MMA_64x256x32_F32E5M2E5M2_SS_TNILNSP_7ScaleInE1ELSR_1EEEEEENS4_6LayoutINS5_IJSB_SB_SB_EEENS5_IJNSA_ILi0EEESW_SW_EEEEENS5_IJNS4_10UnderscoreESZ_SZ_EEEEENS4_23SM90_TMA_LOAD_MULTICASTENS4_14ComposedLayoutINS4_7SwizzleILi1ELi4ELi3EEENS4_18smem_ptr_flag_bitsILi8EEENSU_INS5_IJNSA_ILi8EEESI_EEENS5_IJSI_SB_EEEEEEEvNS4_8identityENS4_13SM90_TMA_LOADES1C_vS1D_EENS_8epilogue10collective6detail29Sm90TmaWarpSpecializedAdapterINS1H_15DefaultEpilogueISK_SL_SL_NS1G_6thread17LinearCombinationISK_Li1EffLNS1L_9ScaleType4KindE0ELNS_15FloatRoundStyleE2ESK_EENS1_15EpilogueDefaultEEEEEvvEEEEvNT_6ParamsE)
        /*0014*/ 	.word	0x00000118


	//----- nvinfo : EIATTR_MIN_STACK_SIZE
	.align		4
.L_14:
        /*0018*/ 	.byte	0x04, 0x12
        /*001a*/ 	.short	(.L_16 - .L_15)
	.align		4
.L_15:
        /*001c*/ 	.word	index@(_ZN7cutlass13device_kernelINS_4gemm6kernel13GemmUniversalIN4cute5tupleIJiiiiEEENS1_10collective13CollectiveMmaINS1_37MainloopSm90TmaGmmaWarpSpecializedFP8ILi22ENS5_IJNS4_1CILi1EEENSA_ILi2EEESB_EEENS1_32KernelTmaWarpSpecializedPingpongEEENS5_IJNSA_ILi64EEENSA_ILi256EEENSA_ILi32EEEEEENS_12float_e5m2_tENS5_IJlSB_lEEESK_SL_NS4_8TiledMMAINS4_8MMA_AtomIJNS4_4SM904GMMA31MMA_64x256x32_F32E5M2E5M2_SS_TNILNSP_7ScaleInE1ELSR_1EEEEEENS4_6LayoutINS5_IJSB_SB_SB_EEENS5_IJNSA_ILi0EEESW_SW_EEEEENS5_IJNS4_10UnderscoreESZ_SZ_EEEEENS4_23SM90_TMA_LOAD_MULTICASTENS4_14ComposedLayoutINS4_7SwizzleILi1ELi4ELi3EEENS4_18smem_ptr_flag_bitsILi8EEENSU_INS5_IJNSA_ILi8EEESI_EEENS5_IJSI_SB_EEEEEEEvNS4_8identityENS4_13SM90_TMA_LOADES1C_vS1D_EENS_8epilogue10collective6detail29Sm90TmaWarpSpecializedAdapterINS1H_15DefaultEpilogueISK_SL_SL_NS1G_6thread17LinearCombinationISK_Li1EffLNS1L_9ScaleType4KindE0ELNS_15FloatRoundStyleE2ESK_EENS1_15EpilogueDefaultEEEEEvvEEEEvNT_6ParamsE)
        /*0020*/ 	.word	0x00000118
.L_16:


//--------------------- .nv.compat                --------------------------
	.section	.nv.compat,"",@"SHT_CUDA_COMPAT_INFO"
	.align	4
        /*0000*/ 	.byte	0x02, 0x09, 0x01, 0x00, 0x02, 0x02, 0x04, 0x00, 0x02, 0x05, 0x05, 0x00, 0x03, 0x07, 0x01, 0x01
        /*0010*/ 	.byte	0x02, 0x03, 0x01, 0x00, 0x02, 0x06, 0x01, 0x00, 0x04, 0x0b, 0x08, 0x00, 0x00, 0x00, 0x00, 0x00
        /*0020*/ 	.byte	0x00, 0x00, 0x00, 0x00


//--------------------- .nv.info._ZN7cutlass13device_kernelINS_4gemm6kernel13GemmUniversalIN4cute5tupleIJiiiiEEENS1_10collective13CollectiveMmaINS1_37MainloopSm90TmaGmmaWarpSpecializedFP8ILi22ENS5_IJNS4_1CILi1EEENSA_ILi2EEESB_EEENS1_32KernelTmaWarpSpecializedPingpongEEENS5_IJNSA_ILi64EEENSA_ILi256EEENSA_ILi32EEEEEENS_12float_e5m2_tENS5_IJlSB_lEEESK_SL_NS4_8TiledMMAINS4_8MMA_AtomIJNS4_4SM904GMMA31MMA_64x256x32_F32E5M2E5M2_SS_TNILNSP_7ScaleInE1ELSR_1EEEEEENS4_6LayoutINS5_IJSB_SB_SB_EEENS5_IJNSA_ILi0EEESW_SW_EEEEENS5_IJNS4_10UnderscoreESZ_SZ_EEEEENS4_23SM90_TMA_LOAD_MULTICASTENS4_14ComposedLayoutINS4_7SwizzleILi1ELi4ELi3EEENS4_18smem_ptr_flag_bitsILi8EEENSU_INS5_IJNSA_ILi8EEESI_EEENS5_IJSI_SB_EEEEEEEvNS4_8identityENS4_13SM90_TMA_LOADES1C_vS1D_EENS_8epilogue10collective6detail29Sm90TmaWarpSpecializedAdapterINS1H_15DefaultEpilogueISK_SL_SL_NS1G_6thread17LinearCombinationISK_Li1EffLNS1L_9ScaleType4KindE0ELNS_15FloatRoundStyleE2ESK_EENS1_15EpilogueDefaultEEEEEvvEEEEvNT_6ParamsE --------------------------
	.section	.nv.info._ZN7cutlass13device_kernelINS_4gemm6kernel13GemmUniversalIN4cute5tupleIJiiiiEEENS1_10collective13CollectiveMmaINS1_37MainloopSm90TmaGmmaWarpSpecializedFP8ILi22ENS5_IJNS4_1CILi1EEENSA_ILi2EEESB_EEENS1_32KernelTmaWarpSpecializedPingpongEEENS5_IJNSA_ILi64EEENSA_ILi256EEENSA_ILi32EEEEEENS_12float_e5m2_tENS5_IJlSB_lEEESK_SL_NS4_8TiledMMAINS4_8MMA_AtomIJNS4_4SM904GMMA31MMA_64x256x32_F32E5M2E5M2_SS_TNILNSP_7ScaleInE1ELSR_1EEEEEENS4_6LayoutINS5_IJSB_SB_SB_EEENS5_IJNSA_ILi0EEESW_SW_EEEEENS5_IJNS4_10UnderscoreESZ_SZ_EEEEENS4_23SM90_TMA_LOAD_MULTICASTENS4_14ComposedLayoutINS4_7SwizzleILi1ELi4ELi3EEENS4_18smem_ptr_flag_bitsILi8EEENSU_INS5_IJNSA_ILi8EEESI_EEENS5_IJSI_SB_EEEEEEEvNS4_8identityENS4_13SM90_TMA_LOADES1C_vS1D_EENS_8epilogue10collective6detail29Sm90TmaWarpSpecializedAdapterINS1H_15DefaultEpilogueISK_SL_SL_NS1G_6thread17LinearCombinationISK_Li1EffLNS1L_9ScaleType4KindE0ELNS_15FloatRoundStyleE2ESK_EENS1_15EpilogueDefaultEEEEEvvEEEEvNT_6ParamsE,"",@"SHT_CUDA_INFO"
	.sectionflags	@""
	.align	4


	//----- nvinfo : EIATTR_CUDA_API_VERSION
	.align		4
        /*0000*/ 	.byte	0x04, 0x37
        /*0002*/ 	.short	(.L_18 - .L_17)
.L_17:
        /*0004*/ 	.word	0x00000082


	//----- nvinfo : EIATTR_KPARAM_INFO
	.align		4
.L_18:
        /*0008*/ 	.byte	0x04, 0x17
        /*000a*/ 	.short	(.L_20 - .L_19)
.L_19:
        /*000c*/ 	.word	0x00000000
        /*0010*/ 	.short	0x0000
        /*0012*/ 	.short	0x0070
        /*0014*/ 	.byte	0x00, 0xf0, 0x01, 0x10


	//----- nvinfo : EIATTR_SPARSE_MMA_MASK
	.align		4
.L_20:
        /*0018*/ 	.byte	0x03, 0x50
        /*001a*/ 	.short	0x0000


	//----- nvinfo : EIATTR_MAXREG_COUNT
	.align		4
        /*001c*/ 	.byte	0x03, 0x1b
        /*001e*/ 	.short	0x00a8


	//----- nvinfo : EIATTR_NUM_BARRIERS
	.align		4
        /*0020*/ 	.byte	0x02, 0x4c
        /*0022*/ 	.byte	0x01
	.zero		1


	//----- nvinfo : EIATTR_ANNOTATIONS
	.align		4
        /*0024*/ 	.byte	0x04, 0x55
        /*0026*/ 	.short	(.L_22 - .L_21)


	//   ....[0]....
.L_21:
        /*0028*/ 	.word	0x00000001
        /*002c*/ 	.byte	0x30, 0x09, 0x00, 0x00, 0x01, 0x00, 0x00, 0x00, 0x30, 0x10, 0x00, 0x00, 0x01, 0x00, 0x00, 0x00
        /* <DEDUP_REMOVED lines=208> */
        /*0d3c*/ 	.byte	0xc0, 0x0d, 0x01, 0x00, 0x01, 0x00, 0x00, 0x00, 0x10, 0x0e, 0x01, 0x00


	//----- nvinfo : EIATTR_MERCURY_ISA_VERSION
	.align		4
.L_22:
        /*0d48*/ 	.byte	0x03, 0x5f
        /*0d4a*/ 	.short	0x0101


	//----- nvinfo : EIATTR_INT_WARP_WIDE_INSTR_OFFSETS
	.align		4
        /*0d4c*/ 	.byte	0x04, 0x31
        /*0d4e*/ 	.short	(.L_24 - .L_23)


	//   ....[0]....
.L_23:
        /*0d50*/ 	.word	0x000007f0


	//   ....[1]....
        /*0d54*/ 	.word	0x00000800


	//   ....[2]....
        /*0d58*/ 	.word	0x00000840


	//   ....[3]....
        /*0d5c*/ 	.word	0x00000870


	//   ....[4]....
        /*0d60*/ 	.word	0x00000880


	//   ....[5]....
        /*0d64*/ 	.word	0x000008c0


	//   ....[6]....
        /*0d68*/ 	.word	0x000009f0


	//   ....[7]....
        /*0d6c*/ 	.word	0x00000a20


	//   ....[8]....
        /*0d70*/ 	.word	0x00005760


	//----- nvinfo : EIATTR_COOP_GROUP_MASK_REGIDS
	.align		4
.L_24:
        /*0d74*/ 	.byte	0x04, 0x29
        /*0d76*/ 	.short	(.L_26 - .L_25)


	//   ....[0]....
.L_25:
        /*0d78*/ 	.word	0xffffffff


	//   ....[1]....
        /*0d7c*/ 	.word	0xffffffff


	//   ....[2]....
        /*0d80*/ 	.word	0xffffffff


	//   ....[3]....
        /*0d84*/ 	.word	0xffffffff


	//   ....[4]....
        /*0d88*/ 	.word	0xffffffff


	//   ....[5]....
        /*0d8c*/ 	.word	0xffffffff


	//   ....[6]....
        /*0d90*/ 	.word	0xffffffff


	//----- nvinfo : EIATTR_COOP_GROUP_INSTR_OFFSETS
	.align		4
.L_26:
        /*0d94*/ 	.byte	0x04, 0x28
        /*0d96*/ 	.short	(.L_28 - .L_27)


	//   ....[0]....
.L_27:
        /*0d98*/ 	.word	0x00000070


	//   ....[1]....
        /*0d9c*/ 	.word	0x00000090


	//   ....[2]....
        /*0da0*/ 	.word	0x00000190


	//   ....[3]....
        /*0da4*/ 	.word	0x00000620


	//   ....[4]....
        /*0da8*/ 	.word	0x00000670


	//   ....[5]....
        /*0dac*/ 	.word	0x00000730


	//   ....[6]....
        /*0db0*/ 	.word	0x00000b80


	//----- nvinfo : EIATTR_REG_RECONFIG
	.align		4
.L_28:
        /*0db4*/ 	.byte	0x01, 0x54
	.zero		2


	//----- nvinfo : EIATTR_MBARRIER_INSTR_OFFSETS
	.align		4
        /*0db8*/ 	.byte	0x04, 0x39
        /*0dba*/ 	.short	(.L_30 - .L_29)


	//   ....[0]....
.L_29:
        /*0dbc*/ 	.word	0x00000330
        /*0dc0*/ 	.word	0x000000ff
        /*0dc4*/ 	.word	0x00000000
        /*0dc8*/ 	.short	0x0100
        /*0dca*/ 	.byte	0x07
	.zero		1


	//   ....[1]....
        /*0dcc*/ 	.word	0x00000340
        /*0dd0*/ 	.word	0x000000ff
        /*0dd4*/ 	.word	0x000000b0
        /*0dd8*/ 	.short	0x0100
        /*0dda*/ 	.byte	0x07
	.zero		1


	//   ....[2]....
        /*0ddc*/ 	.word	0x00000350
        /*0de0*/ 	.word	0x000000ff
        /*0de4*/ 	.word	0x00000008
        /*0de8*/ 	.short	0x0100
        /*0dea*/ 	.byte	0x07
	.zero		1


	//   ....[3]....
        /*0dec*/ 	.word	0x00000360
        /*0df0*/ 	.word	0x000000ff
        /*0df4*/ 	.word	0x000000b8
        /*0df8*/ 	.short	0x0100
        /*0dfa*/ 	.byte	0x07
	.zero		1


	//   ....[4]....
        /*0dfc*/ 	.word	0x00000370
        /*0e00*/ 	.word	0x000000ff
        /*0e04*/ 	.word	0x00000010
        /*0e08*/ 	.short	0x0100
        /*0e0a*/ 	.byte	0x07
	.zero		1


	//   ....[5]....
        /*0e0c*/ 	.word	0x00000380
        /*0e10*/ 	.word	0x000000ff
        /*0e14*/ 	.word	0x000000c0
        /*0e18*/ 	.short	0x0100
        /*0e1a*/ 	.byte	0x07
	.zero		1


	//   ....[6]....
        /*0e1c*/ 	.word	0x00000390
        /*0e20*/ 	.word	0x000000ff
        /*0e24*/ 	.word	0x00000018
        /*0e28*/ 	.short	0x0100
        /*0e2a*/ 	.byte	0x07
	.zero		1


	//   ....[7]....
        /*0e2c*/ 	.word	0x000003a0
        /*0e30*/ 	.word	0x000000ff
        /*0e34*/ 	.word	0x000000c8
        /*0e38*/ 	.short	0x0100
        /*0e3a*/ 	.byte	0x07
	.zero		1


	//   ....[8]....
        /*0e3c*/ 	.word	0x000003b0
        /*0e40*/ 	.word	0x000000ff
        /*0e44*/ 	.word	0x00000020
        /*0e48*/ 	.short	0x0100
        /*0e4a*/ 	.byte	0x07
	.zero		1


	//   ....[9]....
        /*0e4c*/ 	.word	0x000003c0
        /*0e50*/ 	.word	0x000000ff
        /*0e54*/ 	.word	0x000000d0
        /*0e58*/ 	.short	0x0100
        /*0e5a*/ 	.byte	0x07
	.zero		1


	//   ....[10]....
        /*0e5c*/ 	.word	0x000003d0
        /*0e60*/ 	.word	0x000000ff
        /*0e64*/ 	.word	0x00000028
        /*0e68*/ 	.short	0x0100
        /*0e6a*/ 	.byte	0x07
	.zero		1


	//   ....[11]....
        /*0e6c*/ 	.word	0x000003e0
        /*0e70*/ 	.word	0x000000ff
        /*0e74*/ 	.word	0x000000d8
        /*0e78*/ 	.short	0x0100
        /*0e7a*/ 	.byte	0x07
	.zero		1


	//   ....[12]....
        /*0e7c*/ 	.word	0x000003f0
        /*0e80*/ 	.word	0x000000ff
        /*0e84*/ 	.word	0x00000030
        /*0e88*/ 	.short	0x0100
        /*0e8a*/ 	.byte	0x07
	.zero		1


	//   ....[13]....
        /*0e8c*/ 	.word	0x00000400
        /*0e90*/ 	.word	0x000000ff
        /*0e94*/ 	.word	0x000000e0
        /*0e98*/ 	.short	0x0100
        /*0e9a*/ 	.byte	0x07
	.zero		1


	//   ....[14]....
        /*0e9c*/ 	.word	0x00000410
        /*0ea0*/ 	.word	0x000000ff
        /*0ea4*/ 	.word	0x00000038
        /*0ea8*/ 	.short	0x0100
        /*0eaa*/ 	.byte	0x07
	.zero		1


	//   ....[15]....
        /*0eac*/ 	.word	0x00000420
        /*0eb0*/ 	.word	0x000000ff
        /*0eb4*/ 	.word	0x000000e8
        /*0eb8*/ 	.short	0x0100
        /*0eba*/ 	.byte	0x07
	.zero		1


	//   ....[16]....
        /*0ebc*/ 	.word	0x00000430
        /*0ec0*/ 	.word	0x000000ff
        /*0ec4*/ 	.word	0x00000040
        /*0ec8*/ 	.short	0x0100
        /*0eca*/ 	.byte	0x07
	.zero		1


	//   ....[17]....
        /*0ecc*/ 	.word	0x00000440
        /*0ed0*/ 	.word	0x000000ff
        /*0ed4*/ 	.word	0x000000f0
        /*0ed8*/ 	.short	0x0100
        /*0eda*/ 	.byte	0x07
	.zero		1


	//   ....[18]....
        /*0edc*/ 	.word	0x00000450
        /*0ee0*/ 	.word	0x000000ff
        /*0ee4*/ 	.word	0x00000048
        /*0ee8*/ 	.short	0x0100
        /*0eea*/ 	.byte	0x07
	.zero		1


	//   ....[19]....
        /*0eec*/ 	.word	0x00000460
        /*0ef0*/ 	.word	0x000000ff
        /*0ef4*/ 	.word	0x000000f8
        /*0ef8*/ 	.short	0x0100
        /*0efa*/ 	.byte	0x07
	.zero		1


	//   ....[20]....
        /*0efc*/ 	.word	0x00000470
        /*0f00*/ 	.word	0x000000ff
        /*0f04*/ 	.word	0x00000050
        /*0f08*/ 	.short	0x0100
        /*0f0a*/ 	.byte	0x07
	.zero		1


	//   ....[21]....
        /*0f0c*/ 	.word	0x00000480
        /*0f10*/ 	.word	0x000000ff
        /*0f14*/ 	.word	0x00000100
        /*0f18*/ 	.short	0x0100
        /*0f1a*/ 	.byte	0x07
	.zero		1


	//   ....[22]....
        /*0f1c*/ 	.word	0x00000490
        /*0f20*/ 	.word	0x000000ff
        /*0f24*/ 	.word	0x00000058
        /*0f28*/ 	.short	0x0100
        /*0f2a*/ 	.byte	0x07
	.zero		1


	//   ....[23]....
        /*0f2c*/ 	.word	0x000004a0
        /*0f30*/ 	.word	0x000000ff
        /*0f34*/ 	.word	0x00000108
        /*0f38*/ 	.short	0x0100
        /*0f3a*/ 	.byte	0x07
	.zero		1


	//   ....[24]....
        /*0f3c*/ 	.word	0x000004b0
        /*0f40*/ 	.word	0x000000ff
        /*0f44*/ 	.word	0x00000060
        /*0f48*/ 	.short	0x0100
        /*0f4a*/ 	.byte	0x07
	.zero		1


	//   ....[25]....
        /*0f4c*/ 	.word	0x000004c0
        /*0f50*/ 	.word	0x000000ff
        /*0f54*/ 	.word	0x00000110
        /*0f58*/ 	.short	0x0100
        /*0f5a*/ 	.byte	0x07
	.zero		1


	//   ....[26]....
        /*0f5c*/ 	.word	0x000004d0
        /*0f60*/ 	.word	0x000000ff
        /*0f64*/ 	.word	0x00000068
        /*0f68*/ 	.short	0x0100
        /*0f6a*/ 	.byte	0x07
	.zero		1


	//   ....[27]....
        /*0f6c*/ 	.word	0x000004e0
        /*0f70*/ 	.word	0x000000ff
        /*0f74*/ 	.word	0x00000118
        /*0f78*/ 	.short	0x0100
        /*0f7a*/ 	.byte	0x07
	.zero		1


	//   ....[28]....
        /*0f7c*/ 	.word	0x000004f0
        /*0f80*/ 	.word	0x000000ff
        /*0f84*/ 	.word	0x00000070
        /*0f88*/ 	.short	0x0100
        /*0f8a*/ 	.byte	0x07
	.zero		1


	//   ....[29]....
        /*0f8c*/ 	.word	0x00000500
        /*0f90*/ 	.word	0x000000ff
        /*0f94*/ 	.word	0x00000120
        /*0f98*/ 	.short	0x0100
        /*0f9a*/ 	.byte	0x07
	.zero		1


	//   ....[30]....
        /*0f9c*/ 	.word	0x00000510
        /*0fa0*/ 	.word	0x000000ff
        /*0fa4*/ 	.word	0x00000078
        /*0fa8*/ 	.short	0x0100
        /*0faa*/ 	.byte	0x07
	.zero		1


	//   ....[31]....
        /*0fac*/ 	.word	0x00000520
        /*0fb0*/ 	.word	0x000000ff
        /*0fb4*/ 	.word	0x00000128
        /*0fb8*/ 	.short	0x0100
        /*0fba*/ 	.byte	0x07
	.zero		1


	//   ....[32]....
        /*0fbc*/ 	.word	0x00000530
        /*0fc0*/ 	.word	0x000000ff
        /*0fc4*/ 	.word	0x00000080
        /*0fc8*/ 	.short	0x0100
        /*0fca*/ 	.byte	0x07
	.zero		1


	//   ....[33]....
        /*0fcc*/ 	.word	0x00000540
        /*0fd0*/ 	.word	0x000000ff
        /*0fd4*/ 	.word	0x00000130
        /*0fd8*/ 	.short	0x0100
        /*0fda*/ 	.byte	0x07
	.zero		1


	//   ....[34]....
        /*0fdc*/ 	.word	0x00000550
        /*0fe0*/ 	.word	0x000000ff
        /*0fe4*/ 	.word	0x00000088
        /*0fe8*/ 	.short	0x0100
        /*0fea*/ 	.byte	0x07
	.zero		1


	//   ....[35]....
        /*0fec*/ 	.word	0x00000560
        /*0ff0*/ 	.word	0x000000ff
        /*0ff4*/ 	.word	0x00000138
        /*0ff8*/ 	.short	0x0100
        /*0ffa*/ 	.byte	0x07
	.zero		1


	//   ....[36]....
        /*0ffc*/ 	.word	0x00000570
        /*1000*/ 	.word	0x000000ff
        /*1004*/ 	.word	0x00000090
        /*1008*/ 	.short	0x0100
        /*100a*/ 	.byte	0x07
	.zero		1


	//   ....[37]....
        /*100c*/ 	.word	0x00000580
        /*1010*/ 	.word	0x000000ff
        /*1014*/ 	.word	0x00000140
        /*1018*/ 	.short	0x0100
        /*101a*/ 	.byte	0x07
	.zero		1


	//   ....[38]....
        /*101c*/ 	.word	0x00000590
        /*1020*/ 	.word	0x000000ff
        /*1024*/ 	.word	0x00000098
        /*1028*/ 	.short	0x0100
        /*102a*/ 	.byte	0x07
	.zero		1


	//   ....[39]....
        /*102c*/ 	.word	0x000005a0
        /*1030*/ 	.word	0x000000ff
        /*1034*/ 	.word	0x00000148
        /*1038*/ 	.short	0x0100
        /*103a*/ 	.byte	0x07
	.zero		1


	//   ....[40]....
        /*103c*/ 	.word	0x000005b0
        /*1040*/ 	.word	0x000000ff
        /*1044*/ 	.word	0x000000a0
        /*1048*/ 	.short	0x0100
        /*104a*/ 	.byte	0x07
	.zero		1


	//   ....[41]....
        /*104c*/ 	.word	0x000005c0
        /*1050*/ 	.word	0x000000ff
        /*1054*/ 	.word	0x00000150
        /*1058*/ 	.short	0x0100
        /*105a*/ 	.byte	0x07
	.zero		1


	//   ....[42]....
        /*105c*/ 	.word	0x000005d0
        /*1060*/ 	.word	0x000000ff
        /*1064*/ 	.word	0x000000a8
        /*1068*/ 	.short	0x0100
        /*106a*/ 	.byte	0x07
	.zero		1


	//   ....[43]....
        /*106c*/ 	.word	0x000005e0
        /*1070*/ 	.word	0x000000ff
        /*1074*/ 	.word	0x00000158
        /*1078*/ 	.short	0x0100
        /*107a*/ 	.byte	0x07
	.zero		1


	//   ....[44]....
        /*107c*/ 	.word	0x00000a60
        /*1080*/ 	.word	0x000000ff
        /*1084*/ 	.word	0x00000190
        /*1088*/ 	.short	0x0100
        /*108a*/ 	.byte	0x07
	.zero		1


	//   ....[45]....
        /*108c*/ 	.word	0x00000ac0
        /*1090*/ 	.word	0x000000ff
        /*1094*/ 	.word	0x00000198
        /*1098*/ 	.short	0x0100
        /*109a*/ 	.byte	0x07
	.zero		1


	//   ....[46]....
        /*109c*/ 	.word	0x00000b00
        /*10a0*/ 	.word	0x000000ff
        /*10a4*/ 	.word	0x00000170
        /*10a8*/ 	.short	0x0100
        /*10aa*/ 	.byte	0x0a
	.zero		1


	//   ....[47]....
        /*10ac*/ 	.word	0x00000b10
        /*10b0*/ 	.word	0x000000ff
        /*10b4*/ 	.word	0x00000178
        /*10b8*/ 	.short	0x0100
        /*10ba*/ 	.byte	0x0a
	.zero		1


	//   ....[48]....
        /*10bc*/ 	.word	0x00000b20
        /*10c0*/ 	.word	0x000000ff
        /*10c4*/ 	.word	0x00000180
        /*10c8*/ 	.short	0x0100
        /*10ca*/ 	.byte	0x0a
	.zero		1


	//   ....[49]....
        /*10cc*/ 	.word	0x00000b30
        /*10d0*/ 	.word	0x000000ff
        /*10d4*/ 	.word	0x00000188
        /*10d8*/ 	.short	0x0100
        /*10da*/ 	.byte	0x0a
	.zero		1


	//   ....[50]....
        /*10dc*/ 	.word	0x000019e0
        /*10e0*/ 	.word	0x000000ff
        /*10e4*/ 	.word	0xfffffff8
        /*10e8*/ 	.short	0x010a
        /*10ea*/ 	.byte	0x11
	.zero		1


	//   ....[51]....
        /*10ec*/ 	.word	0x000023c0
        /*10f0*/ 	.word	0x000000ff
        /*10f4*/ 	.word	0x00000000
        /*10f8*/ 	.short	0x010a
        /*10fa*/ 	.byte	0x06
	.zero		1


	//   ....[52]....
        /*10fc*/ 	.word	0x00002400
        /*1100*/ 	.word	0x000000ff
        /*1104*/ 	.word	0x00000000
        /*1108*/ 	.short	0x010a
        /*110a*/ 	.byte	0x06
	.zero		1


	//   ....[53]....
        /*110c*/ 	.word	0x00003590
        /*1110*/ 	.word	0x000000ff
        /*1114*/ 	.word	0x00000000
        /*1118*/ 	.short	0x010a
        /*111a*/ 	.byte	0x09
	.zero		1


	//   ....[54]....
        /*111c*/ 	.word	0x000035d0
        /*1120*/ 	.word	0x000000ff
        /*1124*/ 	.word	0x00000000
        /*1128*/ 	.short	0x010a
        /*112a*/ 	.byte	0x09
	.zero		1


	//   ....[55]....
        /*112c*/ 	.word	0x00004610
        /*1130*/ 	.word	0x000000e5
        /*1134*/ 	.word	0x00000000
        /*1138*/ 	.short	0x0101
        /*113a*/ 	.byte	0x3f
	.zero		1


	//   ....[56]....
        /*113c*/ 	.word	0x000056c0
        /*1140*/ 	.word	0x000000e3
        /*1144*/ 	.word	0x00000000
        /*1148*/ 	.short	0x0101
        /*114a*/ 	.byte	0x1d
	.zero		1


	//   ....[57]....
        /*114c*/ 	.word	0x00005820
        /*1150*/ 	.word	0x00000018
        /*1154*/ 	.word	0x00000000
        /*1158*/ 	.short	0x0101
        /*115a*/ 	.byte	0x3f
	.zero		1


	//   ....[58]....
        /*115c*/ 	.word	0x000058d0
        /*1160*/ 	.word	0x000000ff
        /*1164*/ 	.word	0x00000008
        /*1168*/ 	.short	0x010a
        /*116a*/ 	.byte	0x11
	.zero		1


	//   ....[59]....
        /*116c*/ 	.word	0x0000eac0
        /*1170*/ 	.word	0x00000003
        /*1174*/ 	.word	0x00000000
        /*1178*/ 	.short	0x0101
        /*117a*/ 	.byte	0x1d
	.zero		1


	//   ....[60]....
        /*117c*/ 	.word	0x0000f500
        /*1180*/ 	.word	0x0000000c
        /*1184*/ 	.word	0x000000b0
        /*1188*/ 	.short	0x010a
        /*118a*/ 	.byte	0x3f
	.zero		1


	//   ....[61]....
        /*118c*/ 	.word	0x0000f8d0
        /*1190*/ 	.word	0x00000004
        /*1194*/ 	.word	0x00000198
        /*1198*/ 	.short	0x0101
        /*119a*/ 	.byte	0x3f
	.zero		1


	//   ....[62]....
        /*119c*/ 	.word	0x000100e0
        /*11a0*/ 	.word	0x00000007
        /*11a4*/ 	.word	0x00000000
        /*11a8*/ 	.short	0x010a
        /*11aa*/ 	.byte	0x3f
	.zero		1


	//   ....[63]....
        /*11ac*/ 	.word	0x00010160
        /*11b0*/ 	.word	0x00000009
        /*11b4*/ 	.word	0x00000000
        /*11b8*/ 	.short	0x010a
        /*11ba*/ 	.byte	0x3f
	.zero		1


	//   ....[64]....
        /*11bc*/ 	.word	0x000101f0
        /*11c0*/ 	.word	0x00000006
        /*11c4*/ 	.word	0x00000000
        /*11c8*/ 	.short	0x010a
        /*11ca*/ 	.byte	0x3f
	.zero		1


	//   ....[65]....
        /*11cc*/ 	.word	0x00010280
        /*11d0*/ 	.word	0x00000009
        /*11d4*/ 	.word	0x00000000
        /*11d8*/ 	.short	0x010a
        /*11da*/ 	.byte	0x3f
	.zero		1


	//   ....[66]....
        /*11dc*/ 	.word	0x00010310
        /*11e0*/ 	.word	0x00000006
        /*11e4*/ 	.word	0x00000000
        /*11e8*/ 	.short	0x010a
        /*11ea*/ 	.byte	0x3f
	.zero		1


	//   ....[67]....
        /*11ec*/ 	.word	0x000103a0
        /*11f0*/ 	.word	0x00000009
        /*11f4*/ 	.word	0x00000000
        /*11f8*/ 	.short	0x010a
        /*11fa*/ 	.byte	0x3f
	.zero		1


	//   ....[68]....
        /*11fc*/ 	.word	0x00010430
        /*1200*/ 	.word	0x00000006
        /*1204*/ 	.word	0x00000000
        /*1208*/ 	.short	0x010a
        /*120a*/ 	.byte	0x3f
	.zero		1


	//   ....[69]....
        /*120c*/ 	.word	0x000104c0
        /*1210*/ 	.word	0x00000009
        /*1214*/ 	.word	0x00000000
        /*1218*/ 	.short	0x010a
        /*121a*/ 	.byte	0x3f
	.zero		1


	//   ....[70]....
        /*121c*/ 	.word	0x00010550
        /*1220*/ 	.word	0x00000006
        /*1224*/ 	.word	0x00000000
        /*1228*/ 	.short	0x010a
        /*122a*/ 	.byte	0x3f
	.zero		1


	//   ....[71]....
        /*122c*/ 	.word	0x000105e0
        /*1230*/ 	.word	0x00000009
        /*1234*/ 	.word	0x00000000
        /*1238*/ 	.short	0x010a
        /*123a*/ 	.byte	0x3f
	.zero		1


	//   ....[72]....
        /*123c*/ 	.word	0x00010670
        /*1240*/ 	.word	0x00000006
        /*1244*/ 	.word	0x00000000
        /*1248*/ 	.short	0x010a
        /*124a*/ 	.byte	0x3f
	.zero		1


	//   ....[73]....
        /*124c*/ 	.word	0x00010700
        /*1250*/ 	.word	0x00000009
        /*1254*/ 	.word	0x00000000
        /*1258*/ 	.short	0x010a
        /*125a*/ 	.byte	0x3f
	.zero		1


	//   ....[74]....
        /*125c*/ 	.word	0x00010790
        /*1260*/ 	.word	0x00000006
        /*1264*/ 	.word	0x00000000
        /*1268*/ 	.short	0x010a
        /*126a*/ 	.byte	0x3f
	.zero		1


	//   ....[75]....
        /*126c*/ 	.word	0x00010820
        /*1270*/ 	.word	0x00000009
        /*1274*/ 	.word	0x00000000
        /*1278*/ 	.short	0x010a
        /*127a*/ 	.byte	0x3f
	.zero		1


	//   ....[76]....
        /*127c*/ 	.word	0x000108b0
        /*1280*/ 	.word	0x00000006
        /*1284*/ 	.word	0x00000000
        /*1288*/ 	.short	0x010a
        /*128a*/ 	.byte	0x3f
	.zero		1


	//   ....[77]....
        /*128c*/ 	.word	0x00010940
        /*1290*/ 	.word	0x00000009
        /*1294*/ 	.word	0x00000000
        /*1298*/ 	.short	0x010a
        /*129a*/ 	.byte	0x3f
	.zero		1


	//   ....[78]....
        /*129c*/ 	.word	0x000109d0
        /*12a0*/ 	.word	0x00000006
        /*12a4*/ 	.word	0x00000000
        /*12a8*/ 	.short	0x010a
        /*12aa*/ 	.byte	0x3f
	.zero		1


	//   ....[79]....
        /*12ac*/ 	.word	0x00010a60
        /*12b0*/ 	.word	0x00000009
        /*12b4*/ 	.word	0x00000000
        /*12b8*/ 	.short	0x010a
        /*12ba*/ 	.byte	0x3f
	.zero		1


	//   ....[80]....
        /*12bc*/ 	.word	0x00010af0
        /*12c0*/ 	.word	0x00000006
        /*12c4*/ 	.word	0x00000000
        /*12c8*/ 	.short	0x010a
        /*12ca*/ 	.byte	0x3f
	.zero		1


	//   ....[81]....
        /*12cc*/ 	.word	0x00010b80
        /*12d0*/ 	.word	0x00000009
        /*12d4*/ 	.word	0x00000000
        /*12d8*/ 	.short	0x010a
        /*12da*/ 	.byte	0x3f
	.zero		1


	//   ....[82]....
        /*12dc*/ 	.word	0x00010c10
        /*12e0*/ 	.word	0x00000006
        /*12e4*/ 	.word	0x00000000
        /*12e8*/ 	.short	0x010a
        /*12ea*/ 	.byte	0x3f
	.zero		1


	//   ....[83]....
        /*12ec*/ 	.word	0x00010ca0
        /*12f0*/ 	.word	0x00000003
        /*12f4*/ 	.word	0x00000000
        /*12f8*/ 	.short	0x010a
        /*12fa*/ 	.byte	0x3f
	.zero		1


	//   ....[84]....
        /*12fc*/ 	.word	0x00010d10
        /*1300*/ 	.word	0x00000003
        /*1304*/ 	.word	0xfffffff8
        /*1308*/ 	.short	0x010a
        /*130a*/ 	.byte	0x3f
	.zero		1


	//   ....[85]....
        /*130c*/ 	.word	0x00010d70
        /*1310*/ 	.word	0x00000003
        /*1314*/ 	.word	0x00000000
        /*1318*/ 	.short	0x010a
        /*131a*/ 	.byte	0x3f
	.zero		1


	//   ....[86]....
        /*131c*/ 	.word	0x00010de0
        /*1320*/ 	.word	0x00000000
        /*1324*/ 	.word	0x00000000
        /*1328*/ 	.short	0x010a
        /*132a*/ 	.byte	0x3f
	.zero		1


	//   ....[87]....
        /*132c*/ 	.word	0x00010e50
        /*1330*/ 	.word	0x00000019
        /*1334*/ 	.word	0x00000008
        /*1338*/ 	.short	0x010a
        /*133a*/ 	.byte	0x3f
	.zero		1


	//   ....[88]....
        /*133c*/ 	.word	0x00010f20
        /*1340*/ 	.word	0x0000000c
        /*1344*/ 	.word	0x000000b0
        /*1348*/ 	.short	0x010a
        /*134a*/ 	.byte	0x3f
	.zero		1


	//   ....[89]....
        /*134c*/ 	.word	0x00011000
        /*1350*/ 	.word	0x00000007
        /*1354*/ 	.word	0x00000000
        /*1358*/ 	.short	0x010a
        /*135a*/ 	.byte	0x3f
	.zero		1


	//   ....[90]....
        /*135c*/ 	.word	0x00011050
        /*1360*/ 	.word	0x00000009
        /*1364*/ 	.word	0x00000000
        /*1368*/ 	.short	0x010a
        /*136a*/ 	.byte	0x3f
	.zero		1


	//   ....[91]....
        /*136c*/ 	.word	0x000110a0
        /*1370*/ 	.word	0x00000006
        /*1374*/ 	.word	0x00000000
        /*1378*/ 	.short	0x010a
        /*137a*/ 	.byte	0x3f
	.zero		1


	//   ....[92]....
        /*137c*/ 	.word	0x000110f0
        /*1380*/ 	.word	0x00000009
        /*1384*/ 	.word	0x00000000
        /*1388*/ 	.short	0x010a
        /*138a*/ 	.byte	0x3f
	.zero		1


	//   ....[93]....
        /*138c*/ 	.word	0x00011140
        /*1390*/ 	.word	0x00000006
        /*1394*/ 	.word	0x00000000
        /*1398*/ 	.short	0x010a
        /*139a*/ 	.byte	0x3f
	.zero		1


	//   ....[94]....
        /*139c*/ 	.word	0x00011190
        /*13a0*/ 	.word	0x00000009
        /*13a4*/ 	.word	0x00000000
        /*13a8*/ 	.short	0x010a
        /*13aa*/ 	.byte	0x3f
	.zero		1


	//   ....[95]....
        /*13ac*/ 	.word	0x000111e0
        /*13b0*/ 	.word	0x00000006
        /*13b4*/ 	.word	0x00000000
        /*13b8*/ 	.short	0x010a
        /*13ba*/ 	.byte	0x3f
	.zero		1


	//   ....[96]....
        /*13bc*/ 	.word	0x00011230
        /*13c0*/ 	.word	0x00000009
        /*13c4*/ 	.word	0x00000000
        /*13c8*/ 	.short	0x010a
        /*13ca*/ 	.byte	0x3f
	.zero		1


	//   ....[97]....
        /*13cc*/ 	.word	0x00011280
        /*13d0*/ 	.word	0x00000006
        /*13d4*/ 	.word	0x00000000
        /*13d8*/ 	.short	0x010a
        /*13da*/ 	.byte	0x3f
	.zero		1


	//   ....[98]....
        /*13dc*/ 	.word	0x000112d0
        /*13e0*/ 	.word	0x00000009
        /*13e4*/ 	.word	0x00000000
        /*13e8*/ 	.short	0x010a
        /*13ea*/ 	.byte	0x3f
	.zero		1


	//   ....[99]....
        /*13ec*/ 	.word	0x00011320
        /*13f0*/ 	.word	0x00000006
        /*13f4*/ 	.word	0x00000000
        /*13f8*/ 	.short	0x010a
        /*13fa*/ 	.byte	0x3f
	.zero		1


	//   ....[100]....
        /*13fc*/ 	.word	0x00011370
        /*1400*/ 	.word	0x00000009
        /*1404*/ 	.word	0x00000000
        /*1408*/ 	.short	0x010a
        /*140a*/ 	.byte	0x3f
	.zero		1


	//   ....[101]....
        /*140c*/ 	.word	0x000113c0
        /*1410*/ 	.word	0x00000006
        /*1414*/ 	.word	0x00000000
        /*1418*/ 	.short	0x010a
        /*141a*/ 	.byte	0x3f
	.zero		1


	//   ....[102]....
        /*141c*/ 	.word	0x00011410
        /*1420*/ 	.word	0x00000009
        /*1424*/ 	.word	0x00000000
        /*1428*/ 	.short	0x010a
        /*142a*/ 	.byte	0x3f
	.zero		1


	//   ....[103]....
        /*142c*/ 	.word	0x00011460
        /*1430*/ 	.word	0x00000006
        /*1434*/ 	.word	0x00000000
        /*1438*/ 	.short	0x010a
        /*143a*/ 	.byte	0x3f
	.zero		1


	//   ....[104]....
        /*143c*/ 	.word	0x000114b0
        /*1440*/ 	.word	0x00000009
        /*1444*/ 	.word	0x00000000
        /*1448*/ 	.short	0x010a
        /*144a*/ 	.byte	0x3f
	.zero		1


	//   ....[105]....
        /*144c*/ 	.word	0x00011500
        /*1450*/ 	.word	0x00000006
        /*1454*/ 	.word	0x00000000
        /*1458*/ 	.short	0x010a
        /*145a*/ 	.byte	0x3f
	.zero		1


	//   ....[106]....
        /*145c*/ 	.word	0x00011550
        /*1460*/ 	.word	0x00000009
        /*1464*/ 	.word	0x00000000
        /*1468*/ 	.short	0x010a
        /*146a*/ 	.byte	0x3f
	.zero		1


	//   ....[107]....
        /*146c*/ 	.word	0x000115a0
        /*1470*/ 	.word	0x00000006
        /*1474*/ 	.word	0x00000000
        /*1478*/ 	.short	0x010a
        /*147a*/ 	.byte	0x3f
	.zero		1


	//   ....[108]....
        /*147c*/ 	.word	0x000115f0
        /*1480*/ 	.word	0x00000009
        /*1484*/ 	.word	0x00000000
        /*1488*/ 	.short	0x010a
        /*148a*/ 	.byte	0x3f
	.zero		1


	//   ....[109]....
        /*148c*/ 	.word	0x00011640
        /*1490*/ 	.word	0x00000006
        /*1494*/ 	.word	0x00000000
        /*1498*/ 	.short	0x010a
        /*149a*/ 	.byte	0x3f
	.zero		1


	//----- nvinfo : EIATTR_NUM_MBARRIERS
	.align		4
.L_30:
        /*149c*/ 	.byte	0x03, 0x38
        /*149e*/ 	.short	0x0032


	//----- nvinfo : EIATTR_EXIT_INSTR_OFFSETS
	.align		4
        /*14a0*/ 	.byte	0x04, 0x1c
        /*14a2*/ 	.short	(.L_32 - .L_31)


	//   ....[0]....
.L_31:
        /*14a4*/ 	.word	0x00001720


	//   ....[1]....
        /*14a8*/ 	.word	0x00001780


	//   ....[2]....
        /*14ac*/ 	.word	0x0000f1d0


	//   ....[3]....
        /*14b0*/ 	.word	0x0000f200


	//   ....[4]....
        /*14b4*/ 	.word	0x00010cf0


	//----- nvinfo : EIATTR_MAX_THREADS
	.align		4
.L_32:
        /*14b8*/ 	.byte	0x04, 0x05
        /*14ba*/ 	.short	(.L_34 - .L_33)
.L_33:
        /*14bc*/ 	.word	0x00000180
        /*14c0*/ 	.word	0x00000001
        /*14c4*/ 	.word	0x00000001


	//----- nvinfo : EIATTR_CRS_STACK_SIZE
	.align		4
.L_34:
        /*14c8*/ 	.byte	0x04, 0x1e
        /*14ca*/ 	.short	(.L_36 - .L_35)
.L_35:
        /*14cc*/ 	.word	0x00000000


	//----- nvinfo : EIATTR_CBANK_PARAM_SIZE
	.align		4
.L_36:
        /*14d0*/ 	.byte	0x03, 0x19
        /*14d2*/ 	.short	0x0470


	//----- nvinfo : EIATTR_PARAM_CBANK
	.align		4
        /*14d4*/ 	.byte	0x04, 0x0a
        /*14d6*/ 	.short	(.L_38 - .L_37)
	.align		4
.L_37:
        /*14d8*/ 	.word	index@(.nv.constant0._ZN7cutlass13device_kernelINS_4gemm6kernel13GemmUniversalIN4cute5tupleIJiiiiEEENS1_10collective13CollectiveMmaINS1_37MainloopSm90TmaGmmaWarpSpecializedFP8ILi22ENS5_IJNS4_1CILi1EEENSA_ILi2EEESB_EEENS1_32KernelTmaWarpSpecializedPingpongEEENS5_IJNSA_ILi64EEENSA_ILi256EEENSA_ILi32EEEEEENS_12float_e5m2_tENS5_IJlSB_lEEESK_SL_NS4_8TiledMMAINS4_8MMA_AtomIJNS4_4SM904GMMA31MMA_64x256x32_F32E5M2E5M2_SS_TNILNSP_7ScaleInE1ELSR_1EEEEEENS4_6LayoutINS5_IJSB_SB_SB_EEENS5_IJNSA_ILi0EEESW_SW_EEEEENS5_IJNS4_10UnderscoreESZ_SZ_EEEEENS4_23SM90_TMA_LOAD_MULTICASTENS4_14ComposedLayoutINS4_7SwizzleILi1ELi4ELi3EEENS4_18smem_ptr_flag_bitsILi8EEENSU_INS5_IJNSA_ILi8EEESI_EEENS5_IJSI_SB_EEEEEEEvNS4_8identityENS4_13SM90_TMA_LOADES1C_vS1D_EENS_8epilogue10collective6detail29Sm90TmaWarpSpecializedAdapterINS1H_15DefaultEpilogueISK_SL_SL_NS1G_6thread17LinearCombinationISK_Li1EffLNS1L_9ScaleType4KindE0ELNS_15FloatRoundStyleE2ESK_EENS1_15EpilogueDefaultEEEEEvvEEEEvNT_6ParamsE)
        /*14dc*/ 	.short	0x0210
        /*14de*/ 	.short	0x0470


	//----- nvinfo : EIATTR_SW_WAR
	.align		4
.L_38:
        /*14e0*/ 	.byte	0x04, 0x36
        /*14e2*/ 	.short	(.L_40 - .L_39)
.L_39:
        /*14e4*/ 	.word	0x00000008
.L_40:


//--------------------- .nv.callgraph             --------------------------
	.section	.nv.callgraph,"",@"SHT_CUDA_CALLGRAPH"
	.align	4
	.sectionentsize	8
	.align		4
        /*0000*/ 	.word	0x00000000
	.align		4
        /*0004*/ 	.word	0xffffffff
	.align		4
        /*0008*/ 	.word	0x00000000
	.align		4
        /*000c*/ 	.word	0xfffffffe
	.align		4
        /*0010*/ 	.word	0x00000000
	.align		4
        /*0014*/ 	.word	0xfffffffd
	.align		4
        /*0018*/ 	.word	0x00000000
	.align		4
        /*001c*/ 	.word	0xfffffffc


//--------------------- .nv.constant4             --------------------------
	.section	.nv.constant4,"a",@progbits
	.align	8
	.align		8
.nv.constant4:
        /*0000*/ 	.dword	_ZN40_INTERNAL_b59cbcce_4_k_cu_20aec2cc_217014cuda3std3__45__cpo5beginE
	.align		8
        /*0008*/ 	.dword	_ZN40_INTERNAL_b59cbcce_4_k_cu_20aec2cc_217014cuda3std3__45__cpo3endE
	.align		8
        /*0010*/ 	.dword	_ZN40_INTERNAL_b59cbcce_4_k_cu_20aec2cc_217014cuda3std3__45__cpo6cbeginE
	.align		8
        /*0018*/ 	.dword	_ZN40_INTERNAL_b59cbcce_4_k_cu_20aec2cc_217014cuda3std3__45__cpo4cendE
	.align		8
        /*0020*/ 	.dword	_ZN40_INTERNAL_b59cbcce_4_k_cu_20aec2cc_217014cuda3std3__442_GLOBAL__N__b59cbcce_4_k_cu_20aec2cc_217016ignoreE
	.align		8
        /*0028*/ 	.dword	_ZN40_INTERNAL_b59cbcce_4_k_cu_20aec2cc_217014cuda3std3__419piecewise_constructE
	.align		8
        /*0030*/ 	.dword	_ZN40_INTERNAL_b59cbcce_4_k_cu_20aec2cc_217014cuda3std3__48in_placeE
	.align		8
        /*0038*/ 	.dword	_ZN40_INTERNAL_b59cbcce_4_k_cu_20aec2cc_217014cuda3std6ranges3__45__cpo4swapE
	.align		8
        /*0040*/ 	.dword	_ZN40_INTERNAL_b59cbcce_4_k_cu_20aec2cc_217014cuda3std6ranges3__45__cpo9iter_moveE
	.align		8
        /*0048*/ 	.dword	_ZN40_INTERNAL_b59cbcce_4_k_cu_20aec2cc_217014cute7productE
	.align		8
        /*0050*/ 	.dword	_ZN40_INTERNAL_b59cbcce_4_k_cu_20aec2cc_217014cute1_E


//--------------------- .text._ZN7cutlass13device_kernelINS_4gemm6kernel13GemmUniversalIN4cute5tupleIJiiiiEEENS1_10collective13CollectiveMmaINS1_37MainloopSm90TmaGmmaWarpSpecializedFP8ILi22ENS5_IJNS4_1CILi1EEENSA_ILi2EEESB_EEENS1_32KernelTmaWarpSpecializedPingpongEEENS5_IJNSA_ILi64EEENSA_ILi256EEENSA_ILi32EEEEEENS_12float_e5m2_tENS5_IJlSB_lEEESK_SL_NS4_8TiledMMAINS4_8MMA_AtomIJNS4_4SM904GMMA31MMA_64x256x32_F32E5M2E5M2_SS_TNILNSP_7ScaleInE1ELSR_1EEEEEENS4_6LayoutINS5_IJSB_SB_SB_EEENS5_IJNSA_ILi0EEESW_SW_EEEEENS5_IJNS4_10UnderscoreESZ_SZ_EEEEENS4_23SM90_TMA_LOAD_MULTICASTENS4_14ComposedLayoutINS4_7SwizzleILi1ELi4ELi3EEENS4_18smem_ptr_flag_bitsILi8EEENSU_INS5_IJNSA_ILi8EEESI_EEENS5_IJSI_SB_EEEEEEEvNS4_8identityENS4_13SM90_TMA_LOADES1C_vS1D_EENS_8epilogue10collective6detail29Sm90TmaWarpSpecializedAdapterINS1H_15DefaultEpilogueISK_SL_SL_NS1G_6thread17LinearCombinationISK_Li1EffLNS1L_9ScaleType4KindE0ELNS_15FloatRoundStyleE2ESK_EENS1_15EpilogueDefaultEEEEEvvEEEEvNT_6ParamsE --------------------------
	.section	.text._ZN7cutlass13device_kernelINS_4gemm6kernel13GemmUniversalIN4cute5tupleIJiiiiEEENS1_10collective13CollectiveMmaINS1_37MainloopSm90TmaGmmaWarpSpecializedFP8ILi22ENS5_IJNS4_1CILi1EEENSA_ILi2EEESB_EEENS1_32KernelTmaWarpSpecializedPingpongEEENS5_IJNSA_ILi64EEENSA_ILi256EEENSA_ILi32EEEEEENS_12float_e5m2_tENS5_IJlSB_lEEESK_SL_NS4_8TiledMMAINS4_8MMA_AtomIJNS4_4SM904GMMA31MMA_64x256x32_F32E5M2E5M2_SS_TNILNSP_7ScaleInE1ELSR_1EEEEEENS4_6LayoutINS5_IJSB_SB_SB_EEENS5_IJNSA_ILi0EEESW_SW_EEEEENS5_IJNS4_10UnderscoreESZ_SZ_EEEEENS4_23SM90_TMA_LOAD_MULTICASTENS4_14ComposedLayoutINS4_7SwizzleILi1ELi4ELi3EEENS4_18smem_ptr_flag_bitsILi8EEENSU_INS5_IJNSA_ILi8EEESI_EEENS5_IJSI_SB_EEEEEEEvNS4_8identityENS4_13SM90_TMA_LOADES1C_vS1D_EENS_8epilogue10collective6detail29Sm90TmaWarpSpecializedAdapterINS1H_15DefaultEpilogueISK_SL_SL_NS1G_6thread17LinearCombinationISK_Li1EffLNS1L_9ScaleType4KindE0ELNS_15FloatRoundStyleE2ESK_EENS1_15EpilogueDefaultEEEEEvvEEEEvNT_6ParamsE,"ax",@progbits
	.align	128
.text._ZN7cutlass13device_kernelINS_4gemm6kernel13GemmUniversalIN4cute5tupleIJiiiiEEENS1_10collective13CollectiveMmaINS1_37MainloopSm90TmaGmmaWarpSpecializedFP8ILi22ENS5_IJNS4_1CILi1EEENSA_ILi2EEESB_EEENS1_32KernelTmaWarpSpecializedPingpongEEENS5_IJNSA_ILi64EEENSA_ILi256EEENSA_ILi32EEEEEENS_12float_e5m2_tENS5_IJlSB_lEEESK_SL_NS4_8TiledMMAINS4_8MMA_AtomIJNS4_4SM904GMMA31MMA_64x256x32_F32E5M2E5M2_SS_TNILNSP_7ScaleInE1ELSR_1EEEEEENS4_6LayoutINS5_IJSB_SB_SB_EEENS5_IJNSA_ILi0EEESW_SW_EEEEENS5_IJNS4_10UnderscoreESZ_SZ_EEEEENS4_23SM90_TMA_LOAD_MULTICASTENS4_14ComposedLayoutINS4_7SwizzleILi1ELi4ELi3EEENS4_18smem_ptr_flag_bitsILi8EEENSU_INS5_IJNSA_ILi8EEESI_EEENS5_IJSI_SB_EEEEEEEvNS4_8identityENS4_13SM90_TMA_LOADES1C_vS1D_EENS_8epilogue10collective6detail29Sm90TmaWarpSpecializedAdapterINS1H_15DefaultEpilogueISK_SL_SL_NS1G_6thread17LinearCombinationISK_Li1EffLNS1L_9ScaleType4KindE0ELNS_15FloatRoundStyleE2ESK_EENS1_15EpilogueDefaultEEEEEvvEEEEvNT_6ParamsE:
        .type           _ZN7cutlass13device_kernelINS_4gemm6kernel13GemmUniversalIN4cute5tupleIJiiiiEEENS1_10collective13CollectiveMmaINS1_37MainloopSm90TmaGmmaWarpSpecializedFP8ILi22ENS5_IJNS4_1CILi1EEENSA_ILi2EEESB_EEENS1_32KernelTmaWarpSpecializedPingpongEEENS5_IJNSA_ILi64EEENSA_ILi256EEENSA_ILi32EEEEEENS_12float_e5m2_tENS5_IJlSB_lEEESK_SL_NS4_8TiledMMAINS4_8MMA_AtomIJNS4_4SM904GMMA31MMA_64x256x32_F32E5M2E5M2_SS_TNILNSP_7ScaleInE1ELSR_1EEEEEENS4_6LayoutINS5_IJSB_SB_SB_EEENS5_IJNSA_ILi0EEESW_SW_EEEEENS5_IJNS4_10UnderscoreESZ_SZ_EEEEENS4_23SM90_TMA_LOAD_MULTICASTENS4_14ComposedLayoutINS4_7SwizzleILi1ELi4ELi3EEENS4_18smem_ptr_flag_bitsILi8EEENSU_INS5_IJNSA_ILi8EEESI_EEENS5_IJSI_SB_EEEEEEEvNS4_8identityENS4_13SM90_TMA_LOADES1C_vS1D_EENS_8epilogue10collective6detail29Sm90TmaWarpSpecializedAdapterINS1H_15DefaultEpilogueISK_SL_SL_NS1G_6thread17LinearCombinationISK_Li1EffLNS1L_9ScaleType4KindE0ELNS_15FloatRoundStyleE2ESK_EENS1_15EpilogueDefaultEEEEEvvEEEEvNT_6ParamsE,@function
        .size           _ZN7cutlass13device_kernelINS_4gemm6kernel13GemmUniversalIN4cute5tupleIJiiiiEEENS1_10collective13CollectiveMmaINS1_37MainloopSm90TmaGmmaWarpSpecializedFP8ILi22ENS5_IJNS4_1CILi1EEENSA_ILi2EEESB_EEENS1_32KernelTmaWarpSpecializedPingpongEEENS5_IJNSA_ILi64EEENSA_ILi256EEENSA_ILi32EEEEEENS_12float_e5m2_tENS5_IJlSB_lEEESK_SL_NS4_8TiledMMAINS4_8MMA_AtomIJNS4_4SM904GMMA31MMA_64x256x32_F32E5M2E5M2_SS_TNILNSP_7ScaleInE1ELSR_1EEEEEENS4_6LayoutINS5_IJSB_SB_SB_EEENS5_IJNSA_ILi0EEESW_SW_EEEEENS5_IJNS4_10UnderscoreESZ_SZ_EEEEENS4_23SM90_TMA_LOAD_MULTICASTENS4_14ComposedLayoutINS4_7SwizzleILi1ELi4ELi3EEENS4_18smem_ptr_flag_bitsILi8EEENSU_INS5_IJNSA_ILi8EEESI_EEENS5_IJSI_SB_EEEEEEEvNS4_8identityENS4_13SM90_TMA_LOADES1C_vS1D_EENS_8epilogue10collective6detail29Sm90TmaWarpSpecializedAdapterINS1H_15DefaultEpilogueISK_SL_SL_NS1G_6thread17LinearCombinationISK_Li1EffLNS1L_9ScaleType4KindE0ELNS_15FloatRoundStyleE2ESK_EENS1_15EpilogueDefaultEEEEEvvEEEEvNT_6ParamsE,(.L_x_373 - _ZN7cutlass13device_kernelINS_4gemm6kernel13GemmUniversalIN4cute5tupleIJiiiiEEENS1_10collective13CollectiveMmaINS1_37MainloopSm90TmaGmmaWarpSpecializedFP8ILi22ENS5_IJNS4_1CILi1EEENSA_ILi2EEESB_EEENS1_32KernelTmaWarpSpecializedPingpongEEENS5_IJNSA_ILi64EEENSA_ILi256EEENSA_ILi32EEEEEENS_12float_e5m2_tENS5_IJlSB_lEEESK_SL_NS4_8TiledMMAINS4_8MMA_AtomIJNS4_4SM904GMMA31MMA_64x256x32_F32E5M2E5M2_SS_TNILNSP_7ScaleInE1ELSR_1EEEEEENS4_6LayoutINS5_IJSB_SB_SB_EEENS5_IJNSA_ILi0EEESW_SW_EEEEENS5_IJNS4_10UnderscoreESZ_SZ_EEEEENS4_23SM90_TMA_LOAD_MULTICASTENS4_14ComposedLayoutINS4_7SwizzleILi1ELi4ELi3EEENS4_18smem_ptr_flag_bitsILi8EEENSU_INS5_IJNSA_ILi8EEESI_EEENS5_IJSI_SB_EEEEEEEvNS4_8identityENS4_13SM90_TMA_LOADES1C_vS1D_EENS_8epilogue10collective6detail29Sm90TmaWarpSpecializedAdapterINS1H_15DefaultEpilogueISK_SL_SL_NS1G_6thread17LinearCombinationISK_Li1EffLNS1L_9ScaleType4KindE0ELNS_15FloatRoundStyleE2ESK_EENS1_15EpilogueDefaultEEEEEvvEEEEvNT_6ParamsE)
        .other          _ZN7cutlass13device_kernelINS_4gemm6kernel13GemmUniversalIN4cute5tupleIJiiiiEEENS1_10collective13CollectiveMmaINS1_37MainloopSm90TmaGmmaWarpSpecializedFP8ILi22ENS5_IJNS4_1CILi1EEENSA_ILi2EEESB_EEENS1_32KernelTmaWarpSpecializedPingpongEEENS5_IJNSA_ILi64EEENSA_ILi256EEENSA_ILi32EEEEEENS_12float_e5m2_tENS5_IJlSB_lEEESK_SL_NS4_8TiledMMAINS4_8MMA_AtomIJNS4_4SM904GMMA31MMA_64x256x32_F32E5M2E5M2_SS_TNILNSP_7ScaleInE1ELSR_1EEEEEENS4_6LayoutINS5_IJSB_SB_SB_EEENS5_IJNSA_ILi0EEESW_SW_EEEEENS5_IJNS4_10UnderscoreESZ_SZ_EEEEENS4_23SM90_TMA_LOAD_MULTICASTENS4_14ComposedLayoutINS4_7SwizzleILi1ELi4ELi3EEENS4_18smem_ptr_flag_bitsILi8EEENSU_INS5_IJNSA_ILi8EEESI_EEENS5_IJSI_SB_EEEEEEEvNS4_8identityENS4_13SM90_TMA_LOADES1C_vS1D_EENS_8epilogue10collective6detail29Sm90TmaWarpSpecializedAdapterINS1H_15DefaultEpilogueISK_SL_SL_NS1G_6thread17LinearCombinationISK_Li1EffLNS1L_9ScaleType4KindE0ELNS_15FloatRoundStyleE2ESK_EENS1_15EpilogueDefaultEEEEEvvEEEEvNT_6ParamsE,@"STO_CUDA_ENTRY STV_DEFAULT"
_ZN7cutlass13device_kernelINS_4gemm6kernel13GemmUniversalIN4cute5tupleIJiiiiEEENS1_10collective13CollectiveMmaINS1_37MainloopSm90TmaGmmaWarpSpecializedFP8ILi22ENS5_IJNS4_1CILi1EEENSA_ILi2EEESB_EEENS1_32KernelTmaWarpSpecializedPingpongEEENS5_IJNSA_ILi64EEENSA_ILi256EEENSA_ILi32EEEEEENS_12float_e5m2_tENS5_IJlSB_lEEESK_SL_NS4_8TiledMMAINS4_8MMA_AtomIJNS4_4SM904GMMA31MMA_64x256x32_F32E5M2E5M2_SS_TNILNSP_7ScaleInE1ELSR_1EEEEEENS4_6LayoutINS5_IJSB_SB_SB_EEENS5_IJNSA_ILi0EEESW_SW_EEEEENS5_IJNS4_10UnderscoreESZ_SZ_EEEEENS4_23SM90_TMA_LOAD_MULTICASTENS4_14ComposedLayoutINS4_7SwizzleILi1ELi4ELi3EEENS4_18smem_ptr_flag_bitsILi8EEENSU_INS5_IJNSA_ILi8EEESI_EEENS5_IJSI_SB_EEEEEEEvNS4_8identityENS4_13SM90_TMA_LOADES1C_vS1D_EENS_8epilogue10collective6detail29Sm90TmaWarpSpecializedAdapterINS1H_15DefaultEpilogueISK_SL_SL_NS1G_6thread17LinearCombinationISK_Li1EffLNS1L_9ScaleType4KindE0ELNS_15FloatRoundStyleE2ESK_EENS1_15EpilogueDefaultEEEEEvvEEEEvNT_6ParamsE:
[----:B------:R-:W0:Y:S02]  /*0000*/  LDC R1, c[0x0][0x28] ;  /* 0x00000a00ff017b82 */ /* 0x000e240000000800 */
[----:B0-----:R-:W-:Y:S01]  /*0010*/  VIADD R1, R1, 0xfffffee8 ;  /* 0xfffffee801017836 */ /* 0x001fe20000000000 */
[----:B------:R-:W0:Y:S01]  /*0020*/  S2R R2, SR_TID.X ;  /* 0x0000000000027919 */ /* 0x000e220000002100 */
[----:B------:R-:W-:Y:S01]  /*0030*/  ELECT P0, URZ, PT ;  /* 0x00000000003f782f */ /* 0x000fe20003800000 */
[----:B------:R-:W-:Y:S01]  /*0040*/  BSSY B0, `(.L_x_0) ;  /* 0x0000014000007945 */ /* 0x000fe20003800000 */
[--C-:B0-----:R-:W-:Y:S02]  /*0050*/  SHF.R.U32.HI R0, RZ, 0x5, R2.reuse ;  /* 0x00000005ff007819 */ /* 0x101fe40000011602 */
[----:B------:R-:W-:-:S03]  /*0060*/  SHF.R.U32.HI R5, RZ, 0x7, R2 ;  /* 0x00000007ff057819 */ /* 0x000fc60000011602 */
[----:B------:R-:W0:Y:S02]  /*0070*/  SHFL.IDX PT, R3, R0, RZ, 0x1f ;  /* 0x00001fff00037589 */ /* 0x000e2400000e0000 */
[----:B0-----:R-:W-:Y:S02]  /*0080*/  R2UR UR6, R3 ;  /* 0x00000000030672ca */ /* 0x001fe400000e0000 */
[----:B------:R0:W1:Y:S11]  /*0090*/  SHFL.IDX PT, R3, R5, RZ, 0x1f ;  /* 0x00001fff05037589 */ /* 0x00007600000e0000 */
[----:B------:R-:W-:-:S02]  /*00a0*/  USHF.R.S32.HI UR4, URZ, 0x1f, UR6 ;  /* 0x0000001f3f047899 */ /* 0x000fc40008011406 */
[----:B------:R-:W-:Y:S02]  /*00b0*/  ISETP.NE.OR P0, PT, RZ, UR6, !P0 ;  /* 0x00000006ff007c0c */ /* 0x000fe4000c705670 */
[----:B------:R-:W-:-:S04]  /*00c0*/  ULEA.HI UR4, UR4, UR6, URZ, 0x2 ;  /* 0x0000000604047291 */ /* 0x000fc8000f8f103f */
[----:B------:R-:W-:-:S04]  /*00d0*/  ULOP3.LUT UR4, UR4, 0xfffffffc, URZ, 0xc0, !UPT ;  /* 0xfffffffc04047892 */ /* 0x000fc8000f8ec03f */
[----:B------:R-:W-:-:S03]  /*00e0*/  UIADD3 UR6, UR6, -UR4, URZ ;  /* 0x8000000406067290 */ /* 0x000fc6000fffe03f */
[----:B01----:R-:W-:Y:S09]  /*00f0*/  @P0 BRA `(.L_x_1) ;  /* 0x0000000000200947 */ /* 0x003ff20003800000 */
[----:B------:R-:W-:Y:S02]  /*0100*/  ULDC.64 UR4, c[0x0][0x198] ;  /* 0x0000660000047ab9 */ /* 0x000fe40000000a00 */
[----:B------:R-:W-:Y:S02]  /*0110*/  UIADD3 UR8, UP0, UR4, 0xf0, URZ ;  /* 0x000000f004087890 */ /* 0x000fe4000ff1e03f */
[----:B------:R-:W-:Y:S02]  /*0120*/  UIADD3 UR4, UP1, UR4, 0x1f0, URZ ;  /* 0x000001f004047890 */ /* 0x000fe4000ff3e03f */
[----:B------:R-:W-:Y:S02]  /*0130*/  UIADD3.X UR9, URZ, UR5, URZ, UP0, !UPT ;  /* 0x000000053f097290 */ /* 0x000fe400087fe43f */
[----:B------:R-:W-:-:S07]  /*0140*/  UIADD3.X UR5, URZ, UR5, URZ, UP1, !UPT ;  /* 0x000000053f057290 */ /* 0x000fce0008ffe43f */
[----:B------:R0:W-:Y:S02]  /*0150*/  UTMACCTL.PF [UR8] ;  /* 0x00000000080079b9 */ /* 0x0001e40008040000 */
[----:B------:R0:W-:Y:S02]  /*0160*/  UTMACCTL.PF [UR4] ;  /* 0x00000000040079b9 */ /* 0x0001e40008040000 */
[----:B0-----:R-:W-:Y:S01]  /*0170*/  NOP ;  /* 0x0000000000007918 */ /* 0x001fe20000000000 */
.L_x_1:
[----:B------:R-:W-:Y:S05]  /*0180*/  BSYNC B0 ;  /* 0x0000000000007941 */ /* 0x000fea0003800000 */
.L_x_0:
[----:B------:R-:W0:Y:S01]  /*0190*/  SHFL.IDX PT, R6, R0, RZ, 0x1f ;  /* 0x00001fff00067589 */ /* 0x000e2200000e0000 */
[----:B------:R-:W-:Y:S01]  /*01a0*/  R2UR UR14, R3 ;  /* 0x00000000030e72ca */ /* 0x000fe200000e0000 */
[----:B------:R-:W-:-:S04]  /*01b0*/  UISETP.NE.AND UP0, UPT, UR6, 0x3, UPT ;  /* 0x000000030600788c */ /* 0x000fc8000bf05270 */
[----:B------:R-:W-:-:S08]  /*01c0*/  UISETP.EQ.OR UP0, UPT, UR6, URZ, !UP0 ;  /* 0x0000003f0600728c */ /* 0x000fd0000c702670 */
[----:B------:R-:W-:Y:S02]  /*01d0*/  UIADD3 UR12, UR14, -0x1, URZ ;  /* 0xffffffff0e0c7890 */ /* 0x000fe4000fffe03f */
[----:B------:R-:W-:Y:S02]  /*01e0*/  UISETP.EQ.AND UP0, UPT, UR14, URZ, UP0 ;  /* 0x0000003f0e00728c */ /* 0x000fe40008702270 */
[----:B------:R-:W-:Y:S02]  /*01f0*/  UISETP.GE.U32.AND UP1, UPT, UR12, 0x2, UPT ;  /* 0x000000020c00788c */ /* 0x000fe4000bf26070 */
[----:B------:R-:W-:Y:S01]  /*0200*/  USEL UR13, URZ, 0x1, !UP0 ;  /* 0x000000013f0d7887 */ /* 0x000fe2000c000000 */
[----:B0-----:R-:W-:-:S03]  /*0210*/  ISETP.NE.AND P0, PT, R6, RZ, PT ;  /* 0x000000ff0600720c */ /* 0x001fc60003f05270 */
[----:B------:R-:W-:-:S10]  /*0220*/  USEL UR13, UR13, 0x2, UP1 ;  /* 0x000000020d0d7887 */ /* 0x000fd40008800000 */
[----:B------:R-:W-:Y:S05]  /*0230*/  @P0 BRA `(.L_x_2) ;  /* 0x0000000000f40947 */ /* 0x000fea0003800000 */
[----:B------:R-:W-:Y:S01]  /*0240*/  ELECT P0, URZ, PT ;  /* 0x00000000003f782f */ /* 0x000fe20003800000 */
[----:B------:R-:W-:-:S12]  /*0250*/  BSSY B0, `(.L_x_2) ;  /* 0x000003b000007945 */ /* 0x000fd80003800000 */
[----:B------:R-:W-:Y:S05]  /*0260*/  @!P0 BRA `(.L_x_3) ;  /* 0x0000000000e48947 */ /* 0x000fea0003800000 */
[----:B------:R-:W0:Y:S01]  /*0270*/  S2UR UR7, SR_CgaCtaId ;  /* 0x00000000000779c3 */ /* 0x000e220000008800 */
[----:B------:R-:W-:Y:S01]  /*0280*/  UMOV UR4, 0x400 ;  /* 0x0000040000047882 */ /* 0x000fe20000000000 */
[----:B------:R-:W-:Y:S01]  /*0290*/  UMOV UR5, 0x1 ;  /* 0x0000000100057882 */ /* 0x000fe20000000000 */
[----:B------:R-:W-:Y:S02]  /*02a0*/  UMOV UR8, 0x2 ;  /* 0x0000000200087882 */ /* 0x000fe40000000000 */
[----:B------:R-:W-:-:S04]  /*02b0*/  UIADD3 UR8, -UR8, 0x100000, URZ ;  /* 0x0010000008087890 */ /* 0x000fc8000fffe13f */
[----:B------:R-:W-:Y:S02]  /*02c0*/  USHF.L.U32 UR9, UR8, 0xb, URZ ;  /* 0x0000000b08097899 */ /* 0x000fe4000800063f */
[----:B------:R-:W-:Y:S02]  /*02d0*/  USHF.L.U32 UR8, UR8, 0x1, URZ ;  /* 0x0000000108087899 */ /* 0x000fe4000800063f */
[----:B0-----:R-:W-:Y:S02]  /*02e0*/  ULEA UR7, UR7, UR4, 0x18 ;  /* 0x0000000407077291 */ /* 0x001fe4000f8ec03f */
[----:B------:R-:W-:-:S04]  /*02f0*/  UIADD3 UR4, -UR5, 0x100000, URZ ;  /* 0x0010000005047890 */ /* 0x000fc8000fffe13f */
[----:B------:R-:W-:Y:S02]  /*0300*/  USHF.L.U32 UR5, UR4, 0xb, URZ ;  /* 0x0000000b04057899 */ /* 0x000fe4000800063f */
[----:B------:R-:W-:Y:S01]  /*0310*/  USHF.L.U32 UR4, UR4, 0x1, URZ ;  /* 0x0000000104047899 */ /* 0x000fe2000800063f */
[----:B------:R-:W0:Y:S11]  /*0320*/  FENCE.VIEW.ASYNC.S ;  /* 0x00000000000073c6 */ /* 0x000e360000000000 */
[----:B0-----:R0:W1:Y:S01]  /*0330*/  SYNCS.EXCH.64 URZ, [UR7], UR4 ;  /* 0x00000004073f75b2 */ /* 0x0010620008000100 */
[----:B------:R0:W2:Y:S01]  /*0340*/  SYNCS.EXCH.64 URZ, [UR7+0xb0], UR8 ;  /* 0x0000b008073f75b2 */ /* 0x0000a20008000100 */
[----:B------:R0:W3:Y:S01]  /*0350*/  SYNCS.EXCH.64 URZ, [UR7+0x8], UR4 ;  /* 0x00000804073f75b2 */ /* 0x0000e20008000100 */
[----:B------:R0:W4:Y:S01]  /*0360*/  SYNCS.EXCH.64 URZ, [UR7+0xb8], UR8 ;  /* 0x0000b808073f75b2 */ /* 0x0001220008000100 */
[----:B------:R0:W0:Y:S01]  /*0370*/  SYNCS.EXCH.64 URZ, [UR7+0x10], UR4 ;  /* 0x00001004073f75b2 */ /* 0x0000220008000100 */
        /* <DEDUP_REMOVED lines=39> */
[----:B-1234-:R-:W-:Y:S01]  /*05f0*/  NOP ;  /* 0x0000000000007918 */ /* 0x01efe20000000000 */
.L_x_3:
[----:B0-----:R-:W-:Y:S05]  /*0600*/  BSYNC B0 ;  /* 0x0000000000007941 */ /* 0x001fea0003800000 */
.L_x_2:
[----:B------:R-:W-:Y:S01]  /*0610*/  SHF.R.S32.HI R3, RZ, 0x1f, R2 ;  /* 0x0000001fff037819 */ /* 0x000fe20000011402 */
[----:B------:R-:W0:Y:S01]  /*0620*/  SHFL.IDX PT, R8, R0, RZ, 0x1f ;  /* 0x00001fff00087589 */ /* 0x000e2200000e0000 */
[----:B------:R-:W-:Y:S02]  /*0630*/  ELECT P0, URZ, PT ;  /* 0x00000000003f782f */ /* 0x000fe40003800000 */
[----:B------:R-:W-:Y:S02]  /*0640*/  SHF.R.S32.HI R9, RZ, 0x1f, R6 ;  /* 0x0000001fff097819 */ /* 0x000fe40000011406 */
[----:B------:R-:W-:Y:S02]  /*0650*/  ELECT P1, URZ, PT ;  /* 0x00000000003f782f */ /* 0x000fe40003820000 */
[----:B------:R-:W-:Y:S01]  /*0660*/  LEA.HI R3, R3, R2, RZ, 0x7 ;  /* 0x0000000203037211 */ /* 0x000fe200078f38ff */
[----:B------:R-:W1:Y:S01]  /*0670*/  SHFL.IDX PT, R10, R0, RZ, 0x1f ;  /* 0x00001fff000a7589 */ /* 0x000e6200000e0000 */
[----:B------:R-:W-:Y:S01]  /*0680*/  LEA.HI R9, R9, R6, RZ, 0x2 ;  /* 0x0000000609097211 */ /* 0x000fe200078f10ff */
[----:B------:R-:W2:Y:S01]  /*0690*/  S2UR UR15, SR_CTAID.X ;  /* 0x00000000000f79c3 */ /* 0x000ea20000002500 */
[----:B------:R-:W-:Y:S01]  /*06a0*/  LOP3.LUT R3, R3, 0xffffff80, RZ, 0xc0, !PT ;  /* 0xffffff8003037812 */ /* 0x000fe200078ec0ff */
[----:B------:R-:W3:Y:S01]  /*06b0*/  S2R R4, SR_CTAID.Y ;  /* 0x0000000000047919 */ /* 0x000ee20000002600 */
[----:B------:R-:W-:Y:S01]  /*06c0*/  LOP3.LUT R9, R9, 0x3ffffffc, RZ, 0xc0, !PT ;  /* 0x3ffffffc09097812 */ /* 0x000fe200078ec0ff */
[----:B------:R-:W-:Y:S01]  /*06d0*/  ULDC UR4, c[0x0][0x154] ;  /* 0x0000550000047ab9 */ /* 0x000fe20000000800 */
[----:B------:R-:W-:Y:S01]  /*06e0*/  ULDC UR5, c[0x0][0x150] ;  /* 0x0000540000057ab9 */ /* 0x000fe20000000800 */
[----:B------:R-:W-:Y:S01]  /*06f0*/  IMAD.IADD R3, R2, 0x1, -R3 ;  /* 0x0000000102037824 */ /* 0x000fe200078e0a03 */
[----:B------:R-:W-:Y:S01]  /*0700*/  UMOV UR9, 0x80 ;  /* 0x0000008000097882 */ /* 0x000fe20000000000 */
[----:B------:R-:W-:Y:S01]  /*0710*/  IMAD.IADD R6, R6, 0x1, -R9 ;  /* 0x0000000106067824 */ /* 0x000fe200078e0a09 */
[----:B------:R-:W4:Y:S01]  /*0720*/  LDC R15, c[0x0][0x148] ;  /* 0x00005200ff0f7b82 */ /* 0x000f220000000800 */
[----:B------:R-:W5:Y:S01]  /*0730*/  SHFL.IDX PT, R9, R5, RZ, 0x1f ;  /* 0x00001fff05097589 */ /* 0x000f6200000e0000 */
[----:B------:R-:W-:Y:S01]  /*0740*/  SHF.R.S32.HI R12, RZ, 0x1f, R3 ;  /* 0x0000001fff0c7819 */ /* 0x000fe20000011403 */
[----:B------:R-:W-:Y:S01]  /*0750*/  NOP ;  /* 0x0000000000007918 */ /* 0x000fe20000000000 */
[----:B------:R-:W-:Y:S01]  /*0760*/  NOP ;  /* 0x0000000000007918 */ /* 0x000fe20000000000 */
[----:B------:R-:W-:-:S02]  /*0770*/  ISETP.NE.AND P4, PT, RZ, UR14, PT ;  /* 0x0000000eff007c0c */ /* 0x000fc4000bf85270 */
[----:B------:R-:W-:Y:S02]  /*0780*/  LEA.HI R7, R12, R3, RZ, 0x3 ;  /* 0x000000030c077211 */ /* 0x000fe400078f18ff */
[----:B0-----:R-:W-:Y:S02]  /*0790*/  ISETP.NE.OR P0, PT, R8, RZ, !P0 ;  /* 0x000000ff0800720c */ /* 0x001fe40004705670 */
[--C-:B------:R-:W-:Y:S02]  /*07a0*/  SHF.R.S32.HI R8, RZ, 0x3, R7.reuse ;  /* 0x00000003ff087819 */ /* 0x100fe40000011407 */
[----:B------:R-:W-:Y:S02]  /*07b0*/  SHF.R.S32.HI R7, RZ, 0x1f, R7 ;  /* 0x0000001fff077819 */ /* 0x000fe40000011407 */
[----:B-1----:R-:W-:Y:S02]  /*07c0*/  ISETP.NE.OR P1, PT, R10, RZ, !P1 ;  /* 0x000000ff0a00720c */ /* 0x002fe40004f25670 */
[----:B------:R-:W-:-:S04]  /*07d0*/  LEA.HI R7, R7, R8, RZ, 0x2 ;  /* 0x0000000807077211 */ /* 0x000fc800078f10ff */
[----:B------:R-:W-:Y:S01]  /*07e0*/  LOP3.LUT R7, R7, 0xfffffffc, RZ, 0xc0, !PT ;  /* 0xfffffffc07077812 */ /* 0x000fe200078ec0ff */
[----:B------:R-:W-:Y:S01]  /*07f0*/  VOTEU.ALL UP1, P0 ;  /* 0x00000000003f7886 */ /* 0x000fe20000020000 */
[----:B------:R-:W-:Y:S01]  /*0800*/  VOTEU.ALL UP0, P0 ;  /* 0x00000000003f7886 */ /* 0x000fe20000000000 */
[----:B---3--:R-:W-:Y:S02]  /*0810*/  I2FP.F32.U32 R0, R4 ;  /* 0x0000000400007245 */ /* 0x008fe40000201000 */
[----:B------:R-:W-:Y:S01]  /*0820*/  IMAD.IADD R7, R8, 0x1, -R7 ;  /* 0x0000000108077824 */ /* 0x000fe200078e0a07 */
[----:B------:R-:W0:Y:S01]  /*0830*/  @!UP1 S2UR UR8, SR_CgaCtaId ;  /* 0x00000000000899c3 */ /* 0x000e220000008800 */
[----:B------:R-:W-:Y:S01]  /*0840*/  VOTEU.ALL UP2, P1 ;  /* 0x00000000003f7886 */ /* 0x000fe20000840000 */
[----:B------:R-:W-:Y:S01]  /*0850*/  @!UP1 UMOV UR7, 0x400 ;  /* 0x0000040000079882 */ /* 0x000fe20000000000 */
[----:B------:R-:W-:Y:S01]  /*0860*/  IMAD R6, R6, 0x4, R7 ;  /* 0x0000000406067824 */ /* 0x000fe200078e0207 */
[----:B------:R-:W-:Y:S01]  /*0870*/  VOTEU.ALL UP3, P1 ;  /* 0x00000000003f7886 */ /* 0x000fe20000860000 */
[----:B------:R-:W-:Y:S01]  /*0880*/  VOTEU.ALL UP4, P1 ;  /* 0x00000000003f7886 */ /* 0x000fe20000880000 */
[----:B------:R-:W-:Y:S01]  /*0890*/  @!UP2 UMOV UR10, 0x400 ;  /* 0x00000400000aa882 */ /* 0x000fe20000000000 */
[----:B------:R-:W-:Y:S01]  /*08a0*/  IMAD.SHL.U32 R7, R6, 0x4, RZ ;  /* 0x0000000406077824 */ /* 0x000fe200078e00ff */
[----:B------:R-:W1:Y:S01]  /*08b0*/  @!UP2 S2UR UR11, SR_CgaCtaId ;  /* 0x00000000000ba9c3 */ /* 0x000e620000008800 */
[----:B------:R-:W-:Y:S01]  /*08c0*/  VOTEU.ALL UP5, P1 ;  /* 0x00000000003f7886 */ /* 0x000fe200008a0000 */
[----:B-----5:R-:W-:-:S02]  /*08d0*/  R2UR UR17, R9 ;  /* 0x00000000091172ca */ /* 0x020fc400000e0000 */
[----:B------:R-:W-:Y:S01]  /*08e0*/  LOP3.LUT R11, R6, 0xc, R7, 0x78, !PT ;  /* 0x0000000c060b7812 */ /* 0x000fe200078e7807 */
[----:B------:R-:W-:Y:S01]  /*08f0*/  FMUL R7, R0, UR4 ;  /* 0x0000000400077c20 */ /* 0x000fe20008400000 */
[----:B--2---:R-:W-:Y:S01]  /*0900*/  I2FP.F32.U32 R0, UR15 ;  /* 0x0000000f00007c45 */ /* 0x004fe20008201000 */
[----:B------:R-:W-:Y:S01]  /*0910*/  UMOV UR4, 0x20 ;  /* 0x0000002000047882 */ /* 0x000fe20000000000 */
[----:B------:R-:W2:Y:S01]  /*0920*/  LDC R8, c[0x0][0x140] ;  /* 0x00005000ff087b82 */ /* 0x000ea20000000800 */
[----:B------:R3:W-:Y:S02]  /*0930*/  STL [R1+0x7c], R11 ;  /* 0x00007c0b01007387 */ /* 0x0007e40000100800 */
[----:B------:R-:W-:Y:S01]  /*0940*/  FMUL R0, R0, UR5 ;  /* 0x0000000500007c20 */ /* 0x000fe20008400000 */
[----:B------:R-:W5:Y:S01]  /*0950*/  F2I.U32.TRUNC.NTZ R7, R7 ;  /* 0x0000000700077305 */ /* 0x000f62000020f000 */
[----:B------:R-:W-:-:S04]  /*0960*/  @!UP1 UIADD3 UR4, -UR4, 0x100000, URZ ;  /* 0x0010000004049890 */ /* 0x000fc8000fffe13f */
[----:B------:R-:W-:Y:S02]  /*0970*/  @!UP1 USHF.L.U32 UR5, UR4, 0xb, URZ ;  /* 0x0000000b04059899 */ /* 0x000fe4000800063f */
[----:B------:R-:W-:Y:S01]  /*0980*/  @!UP1 USHF.L.U32 UR4, UR4, 0x1, URZ ;  /* 0x0000000104049899 */ /* 0x000fe2000800063f */
[----:B------:R-:W3:Y:S01]  /*0990*/  LDC R6, c[0x0][0x144] ;  /* 0x00005100ff067b82 */ /* 0x000ee20000000800 */
[----:B0-----:R-:W-:Y:S02]  /*09a0*/  @!UP1 ULEA UR7, UR8, UR7, 0x18 ;  /* 0x0000000708079291 */ /* 0x001fe4000f8ec03f */
[----:B------:R-:W-:-:S04]  /*09b0*/  @!UP2 UIADD3 UR8, -UR9, 0x100000, URZ ;  /* 0x001000000908a890 */ /* 0x000fc8000fffe13f */
[----:B------:R-:W-:Y:S02]  /*09c0*/  @!UP2 USHF.L.U32 UR9, UR8, 0xb, URZ ;  /* 0x0000000b0809a899 */ /* 0x000fe4000800063f */
[----:B------:R-:W-:Y:S01]  /*09d0*/  @!UP2 USHF.L.U32 UR8, UR8, 0x1, URZ ;  /* 0x000000010808a899 */ /* 0x000fe2000800063f */
[----:B------:R-:W0:Y:S01]  /*09e0*/  F2I.U32.TRUNC.NTZ R0, R0 ;  /* 0x0000000000007305 */ /* 0x000e22000020f000 */
[----:B------:R-:W-:Y:S01]  /*09f0*/  VOTEU.ALL UP1, P0 ;  /* 0x00000000003f7886 */ /* 0x000fe20000020000 */
[----:B------:R-:W-:Y:S01]  /*0a00*/  LOP3.LUT P0, RZ, R3, 0x7, RZ, 0xc0, !PT ;  /* 0x0000000703ff7812 */ /* 0x000fe2000780c0ff */
[----:B-1----:R-:W-:Y:S01]  /*0a10*/  @!UP2 ULEA UR10, UR11, UR10, 0x18 ;  /* 0x0000000a0b0aa291 */ /* 0x002fe2000f8ec03f */
[----:B------:R-:W-:Y:S01]  /*0a20*/  VOTEU.ALL UP2, P1 ;  /* 0x00000000003f7886 */ /* 0x000fe20000840000 */
[----:B-----5:R-:W-:Y:S01]  /*0a30*/  IMAD.MOV R16, RZ, RZ, -R7 ;  /* 0x000000ffff107224 */ /* 0x020fe200078e0a07 */
[----:B------:R-:W-:Y:S01]  /*0a40*/  ISETP.LT.U32.AND P0, PT, R11, 0x2, !P0 ;  /* 0x000000020b00780c */ /* 0x000fe20004701070 */
[----:B------:R-:W1:Y:S02]  /*0a50*/  FENCE.VIEW.ASYNC.S ;  /* 0x00000000000073c6 */ /* 0x000e640000000000 */
[----:B-1----:R1:W1:Y:S01]  /*0a60*/  @!UP0 SYNCS.EXCH.64 URZ, [UR7+0x190], UR4 ;  /* 0x00019004073f85b2 */ /* 0x0022620008000100 */
[----:B--2---:R-:W-:Y:S01]  /*0a70*/  ISETP.EQ.U32.AND P2, PT, R8, 0x1, PT ;  /* 0x000000010800780c */ /* 0x004fe20003f42070 */
[----:B0-----:R-:W-:-:S02]  /*0a80*/  IMAD.MOV R7, RZ, RZ, -R0 ;  /* 0x000000ffff077224 */ /* 0x001fc400078e0a00 */
[----:B----4-:R-:W-:Y:S02]  /*0a90*/  IMAD R0, R15, R16, R4 ;  /* 0x000000100f007224 */ /* 0x010fe400078e0204 */
[----:B---3--:R-:W-:-:S03]  /*0aa0*/  IMAD R14, R6, R7, UR15 ;  /* 0x0000000f060e7e24 */ /* 0x008fc6000f8e0207 */
[----:B------:R-:W-:Y:S01]  /*0ab0*/  ISETP.NE.AND P1, PT, R0, R11, PT ;  /* 0x0000000b0000720c */ /* 0x000fe20003f25270 */
[----:B------:R0:W2:Y:S01]  /*0ac0*/  @!UP1 SYNCS.EXCH.64 URZ, [UR7+0x198], UR4 ;  /* 0x00019804073f95b2 */ /* 0x0000a20008000100 */
[----:B------:R-:W-:Y:S02]  /*0ad0*/  NOP ;  /* 0x0000000000007918 */ /* 0x000fe40000000000 */
[----:B------:R-:W-:-:S04]  /*0ae0*/  ISETP.EQ.OR P1, PT, R14, RZ, !P1 ;  /* 0x000000ff0e00720c */ /* 0x000fc80004f22670 */
[----:B------:R-:W-:Y:S01]  /*0af0*/  PLOP3.LUT P0, PT, P0, P1, PT, 0x80, 0x0 ;  /* 0x000000000000781c */ /* 0x000fe20000703070 */
[----:B------:R0:W3:Y:S01]  /*0b00*/  @!UP2 SYNCS.EXCH.64 URZ, [UR10+0x170], UR8 ;  /* 0x000170080a3fa5b2 */ /* 0x0000e20008000100 */
[----:B------:R0:W4:Y:S01]  /*0b10*/  @!UP3 SYNCS.EXCH.64 URZ, [UR10+0x178], UR8 ;  /* 0x000178080a3fb5b2 */ /* 0x0001220008000100 */
[----:B------:R0:W0:Y:S01]  /*0b20*/  @!UP4 SYNCS.EXCH.64 URZ, [UR10+0x180], UR8 ;  /* 0x000180080a3fc5b2 */ /* 0x0000220008000100 */
[----:B------:R0:W0:Y:S01]  /*0b30*/  @!UP5 SYNCS.EXCH.64 URZ, [UR10+0x188], UR8 ;  /* 0x000188080a3fd5b2 */ /* 0x0000220008000100 */
[----:B------:R-:W-:Y:S01]  /*0b40*/  NOP ;  /* 0x0000000000007918 */ /* 0x000fe20000000000 */
[----:B-1----:R-:W-:Y:S07]  /*0b50*/  @!P2 BRA `(.L_x_4) ;  /* 0x000000000008a947 */ /* 0x002fee0003800000 */
[----:B0-234-:R-:W-:Y:S01]  /*0b60*/  UCGABAR_ARV ;  /* 0x00000000000079c7 */ /* 0x01dfe20008000000 */
[----:B------:R-:W-:Y:S05]  /*0b70*/  BRA `(.L_x_5) ;  /* 0x0000000000047947 */ /* 0x000fea0003800000 */
.L_x_4:
[----:B0-234-:R-:W-:Y:S01]  /*0b80*/  NOP ;  /* 0x0000000000007918 */ /* 0x01dfe20000000000 */
.L_x_5:
[----:B------:R-:W-:Y:S01]  /*0b90*/  ULDC.64 UR4, c[0x0][0x598] ;  /* 0x0001660000047ab9 */ /* 0x000fe20000000a00 */
[----:B------:R-:W-:Y:S01]  /*0ba0*/  ULDC.64 UR22, c[0x0][0x208] ;  /* 0x0000820000167ab9 */ /* 0x000fe20000000a00 */
[----:B------:R-:W-:-:S04]  /*0bb0*/  ISETP.NE.U32.AND P1, PT, RZ, UR4, PT ;  /* 0x00000004ff007c0c */ /* 0x000fc8000bf25070 */
[----:B------:R-:W-:-:S13]  /*0bc0*/  ISETP.NE.AND.EX P1, PT, RZ, UR5, PT, P1 ;  /* 0x00000005ff007c0c */ /* 0x000fda000bf25310 */
[----:B------:R-:W-:Y:S05]  /*0bd0*/  @!P1 BRA `(.L_x_6) ;  /* 0x0000000000209947 */ /* 0x000fea0003800000 */
[----:B------:R-:W0:Y:S02]  /*0be0*/  LDC.64 R6, c[0x0][0x598] ;  /* 0x00016600ff067b82 */ /* 0x000e240000000a00 */
[----:B0-----:R-:W2:Y:S02]  /*0bf0*/  LDG.E.64 R6, desc[UR22][R6.64] ;  /* 0x0000001606067981 */ /* 0x001ea4000c1e1b00 */
[----:B--2---:R-:W-:-:S04]  /*0c00*/  ISETP.NE.U32.AND P1, PT, R6, RZ, PT ;  /* 0x000000ff0600720c */ /* 0x004fc80003f25070 */
[----:B------:R-:W-:-:S13]  /*0c10*/  ISETP.NE.AND.EX P1, PT, R7, RZ, PT, P1 ;  /* 0x000000ff0700720c */ /* 0x000fda0003f25310 */
[----:B------:R-:W-:Y:S05]  /*0c20*/  @!P1 BRA `(.L_x_6) ;  /* 0x00000000000c9947 */ /* 0x000fea0003800000 */
[----:B------:R-:W2:Y:S02]  /*0c30*/  LD.E R6, desc[UR22][R6.64] ;  /* 0x0000001606067980 */ /* 0x000ea4000c101900 */
[----:B--2---:R-:W-:Y:S01]  /*0c40*/  R2UR UR25, R6 ;  /* 0x00000000061972ca */ /* 0x004fe200000e0000 */
[----:B------:R-:W-:-:S14]  /*0c50*/  BRA `(.L_x_7) ;  /* 0x0000000000247947 */ /* 0x000fdc0003800000 */
.L_x_6:
[----:B------:R-:W-:Y:S02]  /*0c60*/  ULDC.64 UR4, c[0x0][0x588] ;  /* 0x0001620000047ab9 */ /* 0x000fe40000000a00 */
[----:B------:R-:W-:-:S04]  /*0c70*/  ISETP.NE.U32.AND P1, PT, RZ, UR4, PT ;  /* 0x00000004ff007c0c */ /* 0x000fc8000bf25070 */
[----:B------:R-:W-:-:S13]  /*0c80*/  ISETP.NE.AND.EX P1, PT, RZ, UR5, PT, P1 ;  /* 0x00000005ff007c0c */ /* 0x000fda000bf25310 */
[----:B------:R-:W-:Y:S05]  /*0c90*/  @!P1 BRA `(.L_x_8) ;  /* 0x0000000000109947 */ /* 0x000fea0003800000 */
[----:B------:R-:W0:Y:S02]  /*0ca0*/  LDC.64 R6, c[0x0][0x588] ;  /* 0x00016200ff067b82 */ /* 0x000e240000000a00 */
[----:B0-----:R-:W2:Y:S02]  /*0cb0*/  LDG.E R6, desc[UR22][R6.64] ;  /* 0x0000001606067981 */ /* 0x001ea4000c1e1900 */
[----:B--2---:R-:W-:Y:S01]  /*0cc0*/  R2UR UR25, R6 ;  /* 0x00000000061972ca */ /* 0x004fe200000e0000 */
[----:B------:R-:W-:-:S14]  /*0cd0*/  BRA `(.L_x_7) ;  /* 0x0000000000047947 */ /* 0x000fdc0003800000 */
.L_x_8:
[----:B------:R-:W-:-:S05]  /*0ce0*/  ULDC UR25, c[0x0][0x580] ;  /* 0x0001600000197ab9 */ /* 0x000fca0000000800 */
.L_x_7:
[----:B------:R-:W-:Y:S02]  /*0cf0*/  ULDC.64 UR4, c[0x0][0x5a0] ;  /* 0x0001680000047ab9 */ /* 0x000fe40000000a00 */
        /* <DEDUP_REMOVED lines=11> */
.L_x_9:
        /* <DEDUP_REMOVED lines=8> */
.L_x_11:
[----:B------:R-:W-:-:S05]  /*0e30*/  ULDC UR26, c[0x0][0x584] ;  /* 0x00016100001a7ab9 */ /* 0x000fca0000000800 */
.L_x_10:
[----:B------:R-:W0:Y:S01]  /*0e40*/  LDC R0, c[0x0][0x65c] ;  /* 0x00019700ff007b82 */ /* 0x000e220000000800 */
[----:B------:R-:W-:Y:S01]  /*0e50*/  IMAD.U32 R6, RZ, RZ, UR15 ;  /* 0x0000000fff067e24 */ /* 0x000fe2000f8e00ff */
[----:B------:R-:W-:Y:S01]  /*0e60*/  UISETP.NE.AND UP0, UPT, UR14, 0x2, UPT ;  /* 0x000000020e00788c */ /* 0x000fe2000bf05270 */
[----:B------:R-:W-:Y:S01]  /*0e70*/  IMAD.MOV.U32 R7, RZ, RZ, RZ ;  /* 0x000000ffff077224 */ /* 0x000fe200078e00ff */
[----:B------:R-:W-:Y:S01]  /*0e80*/  ULDC UR7, c[0x0][0x28c] ;  /* 0x0000a30000077ab9 */ /* 0x000fe20000000800 */
[----:B------:R-:W-:Y:S01]  /*0e90*/  UMOV UR5, URZ ;  /* 0x0000003f00057c82 */ /* 0x000fe20008000000 */
[----:B------:R-:W-:Y:S02]  /*0ea0*/  UIADD3 UR7, UR7, 0x1f, URZ ;  /* 0x0000001f07077890 */ /* 0x000fe4000fffe03f */
[----:B------:R-:W-:Y:S01]  /*0eb0*/  PLOP3.LUT P1, PT, PT, PT, UP0, 0x80, 0x0 ;  /* 0x000000000000781c */ /* 0x000fe20003f2f008 */
[----:B------:R-:W-:Y:S01]  /*0ec0*/  UMOV UR4, URZ ;  /* 0x0000003f00047c82 */ /* 0x000fe20008000000 */
[----:B------:R-:W-:Y:S01]  /*0ed0*/  USHF.R.S32.HI UR10, URZ, 0x1f, UR7 ;  /* 0x0000001f3f0a7899 */ /* 0x000fe20008011407 */
[----:B------:R-:W-:-:S03]  /*0ee0*/  ULDC.64 UR18, c[0x0][0x650] ;  /* 0x0001940000127ab9 */ /* 0x000fc60000000a00 */
[----:B------:R-:W-:-:S04]  /*0ef0*/  ULEA.HI UR10, UR10, UR7, URZ, 0x5 ;  /* 0x000000070a0a7291 */ /* 0x000fc8000f8f283f */
[----:B------:R-:W-:Y:S01]  /*0f00*/  USHF.R.S32.HI UR14, URZ, 0x5, UR10 ;  /* 0x000000053f0e7899 */ /* 0x000fe2000801140a */
[----:B0-----:R-:W-:-:S13]  /*0f10*/  ISETP.NE.AND P3, PT, R0, 0x1, PT ;  /* 0x000000010000780c */ /* 0x001fda0003f65270 */
[----:B------:R-:W0:Y:S01]  /*0f20*/  @P3 LDC R9, c[0x0][0x10] ;  /* 0x00000400ff093b82 */ /* 0x000e220000000800 */
[----:B------:R-:W-:-:S07]  /*0f30*/  @P3 IMAD.MOV.U32 R5, RZ, RZ, RZ ;  /* 0x000000ffff053224 */ /* 0x000fce00078e00ff */
[----:B------:R-:W1:Y:S01]  /*0f40*/  @!P3 LDC R11, c[0x0][0xc] ;  /* 0x00000300ff0bbb82 */ /* 0x000e620000000800 */
[----:B------:R-:W-:Y:S01]  /*0f50*/  ULDC UR8, c[0x0][0xc] ;  /* 0x0000030000087ab9 */ /* 0x000fe20000000800 */
[----:B------:R-:W-:Y:S01]  /*0f60*/  ULDC UR9, c[0x0][0x10] ;  /* 0x0000040000097ab9 */ /* 0x000fe20000000800 */
[----:B------:R-:W-:Y:S01]  /*0f70*/  ULDC UR7, c[0x0][0x14] ;  /* 0x0000050000077ab9 */ /* 0x000fe20000000800 */
[----:B------:R-:W-:-:S04]  /*0f80*/  UIMAD.WIDE.U32 UR8, UR8, UR9, URZ ;  /* 0x00000009080872a5 */ /* 0x000fc8000f8e003f */
[----:B------:R-:W-:Y:S01]  /*0f90*/  UIMAD.WIDE.U32 UR20, UR8, UR7, URZ ;  /* 0x00000007081472a5 */ /* 0x000fe2000f8e003f */
[----:B0-----:R-:W-:Y:S01]  /*0fa0*/  @P3 IMAD.WIDE.U32 R8, R9, UR15, R4 ;  /* 0x0000000f09083c25 */ /* 0x001fe2000f8e0004 */
[----:B------:R-:W-:-:S03]  /*0fb0*/  UIMAD UR15, UR9, UR7, URZ ;  /* 0x00000007090f72a4 */ /* 0x000fc6000f8e023f */
[----:B------:R-:W-:Y:S01]  /*0fc0*/  @P3 IMAD.MOV.U32 R13, RZ, RZ, R8 ;  /* 0x000000ffff0d3224 */ /* 0x000fe200078e0008 */
[----:B------:R-:W-:Y:S01]  /*0fd0*/  UIADD3 UR15, UR21, UR15, URZ ;  /* 0x0000000f150f7290 */ /* 0x000fe2000fffe03f */
[----:B-1----:R-:W-:-:S04]  /*0fe0*/  @!P3 IMAD.WIDE.U32 R6, R4, R11, R6 ;  /* 0x0000000b0406b225 */ /* 0x002fc800078e0006 */
[----:B------:R-:W-:Y:S02]  /*0ff0*/  @P3 IMAD.MOV.U32 R11, RZ, RZ, RZ ;  /* 0x000000ffff0b3224 */ /* 0x000fe400078e00ff */
[----:B------:R-:W-:Y:S02]  /*1000*/  @!P3 IMAD.MOV.U32 R13, RZ, RZ, R6 ;  /* 0x000000ffff0db224 */ /* 0x000fe400078e0006 */
[----:B------:R-:W-:Y:S02]  /*1010*/  @P3 IMAD.IADD R10, R9, 0x1, R11 ;  /* 0x00000001090a3824 */ /* 0x000fe400078e020b */
[----:B------:R-:W-:Y:S01]  /*1020*/  @!P3 IMAD.MOV.U32 R10, RZ, RZ, R7 ;  /* 0x000000ffff0ab224 */ /* 0x000fe200078e0007 */
[----:B------:R0:W-:Y:S01]  /*1030*/  STL [R1+0x84], R13 ;  /* 0x0000840d01007387 */ /* 0x0001e20000100800 */
[----:B------:R-:W-:Y:S02]  /*1040*/  IMAD.MOV.U32 R17, RZ, RZ, R13 ;  /* 0x000000ffff117224 */ /* 0x000fe400078e000d */
[----:B------:R-:W-:Y:S01]  /*1050*/  IMAD.MOV.U32 R22, RZ, RZ, R10 ;  /* 0x000000ffff167224 */ /* 0x000fe200078e000a */
[----:B------:R0:W-:Y:S01]  /*1060*/  STL [R1+0x80], R10 ;  /* 0x0000800a01007387 */ /* 0x0001e20000100800 */
[----:B------:R-:W-:Y:S05]  /*1070*/  @P1 BRA `(.L_x_12) ;  /* 0x0000000000281947 */ /* 0x000fea0003800000 */
[----:B------:R-:W-:Y:S01]  /*1080*/  IADD3 R17, P1, R17, UR20, RZ ;  /* 0x0000001411117c10 */ /* 0x000fe2000ff3e0ff */
[----:B------:R-:W-:Y:S02]  /*1090*/  UISETP.GE.U32.AND UP0, UPT, UR14, 0x16, UPT ;  /* 0x000000160e00788c */ /* 0x000fe4000bf06070 */
[----:B------:R-:W-:Y:S01]  /*10a0*/  UIMAD.WIDE.U32 UR4, UR14, -0x45d1745d, URZ ;  /* 0xba2e8ba30e0478a5 */ /* 0x000fe2000f8e003f */
[----:B------:R-:W-:Y:S01]  /*10b0*/  IADD3.X R22, R22, UR15, RZ, P1, !PT ;  /* 0x0000000f16167c10 */ /* 0x000fe20008ffe4ff */
[----:B------:R1:W-:Y:S02]  /*10c0*/  STL [R1+0x84], R17 ;  /* 0x0000841101007387 */ /* 0x0003e40000100800 */
[----:B------:R-:W-:Y:S02]  /*10d0*/  USHF.R.U32.HI UR5, URZ, 0x4, UR5 ;  /* 0x000000043f057899 */ /* 0x000fe40008011605 */
[----:B------:R1:W-:Y:S01]  /*10e0*/  STL [R1+0x80], R22 ;  /* 0x0000801601007387 */ /* 0x0003e20000100800 */
[----:B------:R-:W-:-:S02]  /*10f0*/  UMOV UR4, URZ ;  /* 0x0000003f00047c82 */ /* 0x000fc40008000000 */
[----:B------:R-:W-:Y:S02]  /*1100*/  @UP0 ULOP3.LUT UR4, UR5, 0x1, URZ, 0xc0, !UPT ;  /* 0x0000000105040892 */ /* 0x000fe4000f8ec03f */
[----:B------:R-:W-:-:S12]  /*1110*/  UIMAD UR5, UR5, -0x16, UR14 ;  /* 0xffffffea050578a4 */ /* 0x000fd8000f8e020e */
.L_x_12:
[----:B------:R-:W-:Y:S01]  /*1120*/  IMAD.MOV.U32 R8, RZ, RZ, -0x1 ;  /* 0xffffffffff087424 */ /* 0x000fe200078e00ff */
[----:B------:R-:W-:Y:S01]  /*1130*/  ISETP.GE.U32.AND P1, PT, R17, UR18, PT ;  /* 0x0000001211007c0c */ /* 0x000fe2000bf26070 */
[----:B------:R-:W-:Y:S01]  /*1140*/  IMAD.MOV.U32 R6, RZ, RZ, -0x1 ;  /* 0xffffffffff067424 */ /* 0x000fe200078e00ff */
[----:B------:R-:W-:Y:S01]  /*1150*/  PRMT R0, RZ, 0x7610, R0 ;  /* 0x00007610ff007816 */ /* 0x000fe20000000000 */
[----:B------:R-:W-:Y:S01]  /*1160*/  IMAD.MOV.U32 R7, RZ, RZ, -0x1 ;  /* 0xffffffffff077424 */ /* 0x000fe200078e00ff */
[----:B------:R2:W-:Y:S01]  /*1170*/  STL [R1+0x88], R8 ;  /* 0x0000880801007387 */ /* 0x0005e20000100800 */
[----:B------:R-:W-:-:S03]  /*1180*/  ISETP.GE.U32.AND.EX P1, PT, R22, UR19, PT, P1 ;  /* 0x0000001316007c0c */ /* 0x000fc6000bf26110 */
[----:B------:R2:W-:Y:S04]  /*1190*/  STL [R1+0x78], R6 ;  /* 0x0000780601007387 */ /* 0x0005e80000100800 */
[----:B------:R2:W-:Y:S06]  /*11a0*/  STL [R1+0x8c], R7 ;  /* 0x00008c0701007387 */ /* 0x0005ec0000100800 */
[----:B------:R-:W-:Y:S05]  /*11b0*/  @P1 BRA `(.L_x_13) ;  /* 0x0000000400381947 */ /* 0x000fea0003800000 */
[----:B------:R-:W3:Y:S01]  /*11c0*/  LDC.64 R18, c[0x0][0x628] ;  /* 0x00018a00ff127b82 */ /* 0x000ee20000000a00 */
[----:B--2---:R-:W-:Y:S02]  /*11d0*/  IMAD.MOV.U32 R6, RZ, RZ, R17 ;  /* 0x000000ffff067224 */ /* 0x004fe400078e0011 */
[----:B------:R-:W-:-:S05]  /*11e0*/  IMAD.MOV.U32 R7, RZ, RZ, R22 ;  /* 0x000000ffff077224 */ /* 0x000fca00078e0016 */
[----:B------:R-:W2:Y:S08]  /*11f0*/  LDC R0, c[0x0][0x630] ;  /* 0x00018c00ff007b82 */ /* 0x000eb00000000800 */
[----:B------:R-:W4:Y:S01]  /*1200*/  LDC.64 R20, c[0x0][0x620] ;  /* 0x00018800ff147b82 */ /* 0x000f220000000a00 */
[----:B---3--:R-:W-:-:S04]  /*1210*/  ISETP.NE.U32.AND P1, PT, R18, RZ, PT ;  /* 0x000000ff1200720c */ /* 0x008fc80003f25070 */
[----:B------:R-:W-:-:S13]  /*1220*/  ISETP.NE.AND.EX P1, PT, R19, RZ, PT, P1 ;  /* 0x000000ff1300720c */ /* 0x000fda0003f25310 */
[----:B--2-4-:R-:W-:Y:S05]  /*1230*/  @!P1 BRA `(.L_x_14) ;  /* 0x0000000000289947 */ /* 0x014fea0003800000 */
[----:B------:R-:W2:Y:S02]  /*1240*/  LDC R11, c[0x0][0x634] ;  /* 0x00018d00ff0b7b82 */ /* 0x000ea40000000800 */
[----:B--2---:R-:W-:-:S05]  /*1250*/  IADD3 R11, P1, R17, R11, RZ ;  /* 0x0000000b110b7210 */ /* 0x004fca0007f3e0ff */
[----:B0-----:R-:W-:-:S04]  /*1260*/  IMAD.X R13, RZ, RZ, R22, P1 ;  /* 0x000000ffff0d7224 */ /* 0x001fc800008e0616 */
[----:B------:R-:W-:-:S04]  /*1270*/  IMAD.WIDE.U32 R6, R13, R18, RZ ;  /* 0x000000120d067225 */ /* 0x000fc800078e00ff */
[----:B------:R-:W-:-:S04]  /*1280*/  IMAD.WIDE.U32 R8, P1, R11, R19, R6 ;  /* 0x000000130b087225 */ /* 0x000fc80007820006 */
[----:B------:R-:W-:-:S04]  /*1290*/  IMAD.WIDE.U32 R6, R11, R18, RZ ;  /* 0x000000120b067225 */ /* 0x000fc800078e00ff */
[----:B------:R-:W-:Y:S01]  /*12a0*/  IMAD.X R11, RZ, RZ, RZ, P1 ;  /* 0x000000ffff0b7224 */ /* 0x000fe200008e06ff */
[----:B------:R-:W-:Y:S01]  /*12b0*/  IADD3 RZ, P1, R7, R8, RZ ;  /* 0x0000000807ff7210 */ /* 0x000fe20007f3e0ff */
[----:B------:R-:W-:-:S04]  /*12c0*/  IMAD.MOV.U32 R10, RZ, RZ, R9 ;  /* 0x000000ffff0a7224 */ /* 0x000fc800078e0009 */
[----:B------:R-:W-:-:S08]  /*12d0*/  IMAD.WIDE.U32.X R6, R13, R19, R10, P1 ;  /* 0x000000130d067225 */ /* 0x000fd000008e040a */
.L_x_14:
[-CC-:B------:R-:W-:Y:S01]  /*12e0*/  SHF.R.U64 R27, R6, R0.reuse, R7.reuse ;  /* 0x00000000061b7219 */ /* 0x180fe20000001207 */
[----:B------:R-:W2:Y:S01]  /*12f0*/  LDC.64 R24, c[0x0][0x640] ;  /* 0x00019000ff187b82 */ /* 0x000ea20000000a00 */
[----:B------:R-:W-:Y:S01]  /*1300*/  SHF.R.U32.HI R0, RZ, R0, R7 ;  /* 0x00000000ff007219 */ /* 0x000fe20000011607 */
[----:B------:R-:W-:Y:S01]  /*1310*/  IMAD.MOV.U32 R6, RZ, RZ, R17 ;  /* 0x000000ffff067224 */ /* 0x000fe200078e0011 */
[----:B------:R-:W-:-:S05]  /*1320*/  IADD3 R9, P1, RZ, -R27, RZ ;  /* 0x8000001bff097210 */ /* 0x000fca0007f3e0ff */
[----:B------:R-:W3:Y:S01]  /*1330*/  LDC R8, c[0x0][0x618] ;  /* 0x00018600ff087b82 */ /* 0x000ee20000000800 */
[----:B------:R-:W-:-:S04]  /*1340*/  IMAD.X R7, RZ, RZ, ~R0, P1 ;  /* 0x000000ffff077224 */ /* 0x000fc800008e0e00 */
[-C--:B------:R-:W-:Y:S02]  /*1350*/  IMAD R0, R7, R20.reuse, RZ ;  /* 0x0000001407007224 */ /* 0x080fe400078e02ff */
[----:B------:R-:W-:Y:S01]  /*1360*/  IMAD.MOV.U32 R7, RZ, RZ, R22 ;  /* 0x000000ffff077224 */ /* 0x000fe200078e0016 */
[----:B------:R-:W4:Y:S01]  /*1370*/  LDC R11, c[0x0][0x608] ;  /* 0x00018200ff0b7b82 */ /* 0x000f220000000800 */
[----:B-1----:R-:W-:Y:S02]  /*1380*/  IMAD.MOV.U32 R22, RZ, RZ, 0x1 ;  /* 0x00000001ff167424 */ /* 0x002fe400078e00ff */
[----:B------:R-:W-:-:S04]  /*1390*/  IMAD.WIDE.U32 R6, R9, R20, R6 ;  /* 0x0000001409067225 */ /* 0x000fc800078e0006 */
[----:B------:R-:W-:Y:S01]  /*13a0*/  IMAD R9, R9, R21, R0 ;  /* 0x0000001509097224 */ /* 0x000fe200078e0200 */
[----:B------:R-:W1:Y:S01]  /*13b0*/  LDC R23, c[0x0][0x658] ;  /* 0x00019600ff177b82 */ /* 0x000e620000000800 */
[----:B--2---:R-:W-:Y:S01]  /*13c0*/  ISETP.NE.U32.AND P1, PT, R24, RZ, PT ;  /* 0x000000ff1800720c */ /* 0x004fe20003f25070 */
[----:B------:R-:W-:Y:S02]  /*13d0*/  IMAD.MOV.U32 R0, RZ, RZ, -0x1 ;  /* 0xffffffffff007424 */ /* 0x000fe400078e00ff */
[----:B------:R-:W-:Y:S01]  /*13e0*/  IMAD.IADD R7, R7, 0x1, R9 ;  /* 0x0000000107077824 */ /* 0x000fe200078e0209 */
[----:B------:R-:W-:-:S03]  /*13f0*/  ISETP.NE.AND.EX P1, PT, R25, RZ, PT, P1 ;  /* 0x000000ff1900720c */ /* 0x000fc60003f25310 */
[----:B------:R-:W2:Y:S01]  /*1400*/  LDC R21, c[0x0][0x600] ;  /* 0x00018000ff157b82 */ /* 0x000ea20000000800 */
[-CC-:B---3--:R-:W-:Y:S02]  /*1410*/  SHF.R.U64 R19, R6, R8.reuse, R7.reuse ;  /* 0x0000000806137219 */ /* 0x188fe40000001207 */
[----:B------:R-:W-:-:S05]  /*1420*/  SHF.R.U32.HI R6, RZ, R8, R7 ;  /* 0x00000008ff067219 */ /* 0x000fca0000011607 */
[----:B------:R-:W3:Y:S01]  /*1430*/  LDC R18, c[0x0][0x648] ;  /* 0x00019200ff127b82 */ /* 0x000ee20000000800 */
[-CC-:B----4-:R-:W-:Y:S02]  /*1440*/  SHF.R.U64 R28, R19, R11.reuse, R6.reuse ;  /* 0x0000000b131c7219 */ /* 0x190fe40000001206 */
[----:B------:R-:W-:-:S05]  /*1450*/  SHF.R.U32.HI R6, RZ, R11, R6 ;  /* 0x0000000bff067219 */ /* 0x000fca0000011606 */
[----:B------:R-:W4:Y:S01]  /*1460*/  LDC R20, c[0x0][0x638] ;  /* 0x00018e00ff147b82 */ /* 0x000f220000000800 */
[-CC-:B-1----:R-:W-:Y:S02]  /*1470*/  SHF.R.U64 R30, R28, R23.reuse, R6.reuse ;  /* 0x000000171c1e7219 */ /* 0x182fe40000001206 */
[-C--:B------:R-:W-:Y:S02]  /*1480*/  SHF.L.U32 R0, R0, R23.reuse, RZ ;  /* 0x0000001700007219 */ /* 0x080fe400000006ff */
[----:B------:R-:W-:Y:S01]  /*1490*/  SHF.R.U32.HI R7, RZ, R23, R6 ;  /* 0x00000017ff077219 */ /* 0x000fe20000011606 */
[----:B------:R-:W-:Y:S01]  /*14a0*/  IMAD.MOV.U32 R6, RZ, RZ, R30 ;  /* 0x000000ffff067224 */ /* 0x000fe200078e001e */
[----:B0-----:R-:W-:Y:S01]  /*14b0*/  LOP3.LUT R13, RZ, R0, RZ, 0x33, !PT ;  /* 0x00000000ff0d7212 */ /* 0x001fe200078e33ff */
[----:B------:R-:W0:Y:S01]  /*14c0*/  LDC R26, c[0x0][0x610] ;  /* 0x00018400ff1a7b82 */ /* 0x000e220000000800 */
[----:B------:R-:W-:Y:S05]  /*14d0*/  @!P1 BRA `(.L_x_15) ;  /* 0x0000000000289947 */ /* 0x000fea0003800000 */
[----:B------:R-:W1:Y:S02]  /*14e0*/  LDC R11, c[0x0][0x64c] ;  /* 0x00019300ff0b7b82 */ /* 0x000e640000000800 */
[----:B-1----:R-:W-:-:S05]  /*14f0*/  IADD3 R11, P1, R30, R11, RZ ;  /* 0x0000000b1e0b7210 */ /* 0x002fca0007f3e0ff */
[----:B------:R-:W-:-:S04]  /*1500*/  IMAD.X R17, RZ, RZ, R7, P1 ;  /* 0x000000ffff117224 */ /* 0x000fc800008e0607 */
[----:B------:R-:W-:-:S04]  /*1510*/  IMAD.WIDE.U32 R6, R17, R24, RZ ;  /* 0x0000001811067225 */ /* 0x000fc800078e00ff */
[----:B------:R-:W-:-:S04]  /*1520*/  IMAD.WIDE.U32 R8, P1, R11, R25, R6 ;  /* 0x000000190b087225 */ /* 0x000fc80007820006 */
[----:B------:R-:W-:-:S04]  /*1530*/  IMAD.WIDE.U32 R6, R11, R24, RZ ;  /* 0x000000180b067225 */ /* 0x000fc800078e00ff */
[----:B------:R-:W-:Y:S01]  /*1540*/  IMAD.X R11, RZ, RZ, RZ, P1 ;  /* 0x000000ffff0b7224 */ /* 0x000fe200008e06ff */
[----:B------:R-:W-:Y:S01]  /*1550*/  IADD3 RZ, P1, R7, R8, RZ ;  /* 0x0000000807ff7210 */ /* 0x000fe20007f3e0ff */
[----:B------:R-:W-:-:S04]  /*1560*/  IMAD.MOV.U32 R10, RZ, RZ, R9 ;  /* 0x000000ffff0a7224 */ /* 0x000fc800078e0009 */
[----:B------:R-:W-:-:S08]  /*1570*/  IMAD.WIDE.U32.X R6, R17, R25, R10, P1 ;  /* 0x0000001911067225 */ /* 0x000fd000008e040a */
.L_x_15:
[----:B---3--:R-:W-:Y:S01]  /*1580*/  SHF.R.U64 R5, R6, R18, R7 ;  /* 0x0000001206057219 */ /* 0x008fe20000001207 */
[----:B--2---:R-:W-:Y:S01]  /*1590*/  VIADD R6, R21, 0xffffffff ;  /* 0xffffffff15067836 */ /* 0x004fe20000000000 */
[----:B------:R-:W-:Y:S01]  /*15a0*/  SHF.L.U32 R0, R22, R23, RZ ;  /* 0x0000001716007219 */ /* 0x000fe200000006ff */
[----:B------:R-:W-:Y:S01]  /*15b0*/  @P3 IMAD R14, R15, R16, R4 ;  /* 0x000000100f0e3224 */ /* 0x000fe200078e0204 */
[----:B------:R-:W-:Y:S01]  /*15c0*/  LOP3.LUT R13, R28, R13, RZ, 0xc0, !PT ;  /* 0x0000000d1c0d7212 */ /* 0x000fe200078ec0ff */
[----:B------:R-:W-:-:S04]  /*15d0*/  IMAD.MOV R7, RZ, RZ, -R5 ;  /* 0x000000ffff077224 */ /* 0x000fc800078e0a05 */
[----:B------:R-:W-:Y:S01]  /*15e0*/  IMAD R13, R0, R5, R13 ;  /* 0x00000005000d7224 */ /* 0x000fe200078e020d */
[----:B------:R-:W-:Y:S01]  /*15f0*/  LOP3.LUT R5, R19, R6, RZ, 0xc0, !PT ;  /* 0x0000000613057212 */ /* 0x000fe200078ec0ff */
[----:B----4-:R-:W-:Y:S02]  /*1600*/  IMAD R0, R7, R20, R30 ;  /* 0x0000001407007224 */ /* 0x010fe400078e021e */
[----:B------:R-:W-:Y:S02]  /*1610*/  IMAD.MOV.U32 R6, RZ, RZ, 0x1 ;  /* 0x00000001ff067424 */ /* 0x000fe400078e00ff */
[----:B0-----:R-:W-:Y:S02]  /*1620*/  IMAD R4, R13, R26, R14 ;  /* 0x0000001a0d047224 */ /* 0x001fe400078e020e */
[----:B------:R-:W-:Y:S01]  /*1630*/  IMAD R5, R0, R21, R5 ;  /* 0x0000001500057224 */ /* 0x000fe200078e0205 */
[----:B------:R-:W-:-:S04]  /*1640*/  PRMT R0, R6, 0x7610, R0 ;  /* 0x0000761006007816 */ /* 0x000fc80000000000 */
[----:B------:R-:W-:Y:S02]  /*1650*/  SEL R6, R5, R4, !P3 ;  /* 0x0000000405067207 */ /* 0x000fe40005800000 */
[----:B------:R-:W-:-:S03]  /*1660*/  SEL R4, R4, R5, !P3 ;  /* 0x0000000504047207 */ /* 0x000fc60005800000 */
[----:B------:R3:W-:Y:S04]  /*1670*/  STL [R1+0x8c], R6 ;  /* 0x00008c0601007387 */ /* 0x0007e80000100800 */
[----:B------:R3:W-:Y:S04]  /*1680*/  STL [R1+0x78], R27 ;  /* 0x0000781b01007387 */ /* 0x0007e80000100800 */
[----:B------:R3:W-:Y:S02]  /*1690*/  STL [R1+0x88], R4 ;  /* 0x0000880401007387 */ /* 0x0007e40000100800 */
.L_x_13:
[----:B------:R-:W-:Y:S05]  /*16a0*/  @!P2 BRA `(.L_x_16) ;  /* 0x00000000000ca947 */ /* 0x000fea0003800000 */
[----:B------:R-:W-:Y:S01]  /*16b0*/  UCGABAR_WAIT ;  /* 0x0000000000007dc7 */ /* 0x000fe20008000000 */
[----:B------:R-:W-:Y:S01]  /*16c0*/  CCTL.IVALL ;  /* 0x00000000ff00798f */ /* 0x000fe20002000000 */
[----:B------:R-:W-:Y:S05]  /*16d0*/  BRA `(.L_x_17) ;  /* 0x0000000000047947 */ /* 0x000fea0003800000 */
.L_x_16:
[----:B------:R-:W-:Y:S06]  /*16e0*/  BAR.SYNC.DEFER_BLOCKING 0x0 ;  /* 0x0000000000007b1d */ /* 0x000fec0000010000 */
.L_x_17:
[----:B------:R-:W-:Y:S05]  /*16f0*/  @!P4 BRA `(.L_x_18) ;  /* 0x000000d800b8c947 */ /* 0x000fea0003800000 */
[----:B------:R-:W-:-:S06]  /*1700*/  UISETP.GT.U32.AND UP0, UPT, UR12, 0x1, UPT ;  /* 0x000000010c00788c */ /* 0x000fcc000bf04070 */
[----:B------:R-:W-:-:S13]  /*1710*/  PLOP3.LUT P1, PT, PT, PT, UP0, 0x80, 0x0 ;  /* 0x000000000000781c */ /* 0x000fda0003f2f008 */
[----:B------:R-:W-:Y:S05]  /*1720*/  @P1 EXIT ;  /* 0x000000000000194d */ /* 0x000fea0003800000 */
.L_x_19:
[----:B------:R-:W-:-:S08]  /*1730*/  NOP ;  /* 0x0000000000007918 */ /* 0x000fd00000000000 */
[----:B------:R-:W4:Y:S02]  /*1740*/  USETMAXREG.TRY_ALLOC.CTAPOOL UP0, 0xe8 ;  /* 0x000000e8000079c8 */ /* 0x000f240008000600 */
[----:B----4-:R-:W-:-:S13]  /*1750*/  PLOP3.LUT P1, PT, PT, PT, UP0, 0x80, 0x0 ;  /* 0x000000000000781c */ /* 0x010fda0003f2f008 */
[----:B------:R-:W-:Y:S05]  /*1760*/  @!P1 BRA `(.L_x_19) ;  /* 0xfffffffc00f09947 */ /* 0x000fea000383ffff */
[----:B------:R-:W-:-:S13]  /*1770*/  LOP3.LUT P1, RZ, R0, 0xff, RZ, 0xc0, !PT ;  /* 0x000000ff00ff7812 */ /* 0x000fda000782c0ff */
[----:B------:R-:W-:Y:S05]  /*1780*/  @!P1 EXIT ;  /* 0x000000000000994d */ /* 0x000fea0003800000 */
[----:B------:R-:W4:Y:S01]  /*1790*/  S2UR UR6, SR_CgaCtaId ;  /* 0x00000000000679c3 */ /* 0x000f220000008800 */
[CC--:B------:R-:W-:Y:S01]  /*17a0*/  LEA.HI R0, R12.reuse, R3.reuse, RZ, 0x2 ;  /* 0x000000030c007211 */ /* 0x0c0fe200078f10ff */
[----:B------:R-:W-:Y:S01]  /*17b0*/  UIADD3 UR7, UR17, -0x1, URZ ;  /* 0xffffffff11077890 */ /* 0x000fe2000fffe03f */
[----:B------:R-:W-:Y:S01]  /*17c0*/  LEA.HI R3, R12, R3, RZ, 0x5 ;  /* 0x000000030c037211 */ /* 0x000fe200078f28ff */
[----:B------:R-:W-:Y:S01]  /*17d0*/  UMOV UR12, 0x400 ;  /* 0x00000400000c7882 */ /* 0x000fe20000000000 */
[--C-:B------:R-:W-:Y:S01]  /*17e0*/  SHF.R.S32.HI R2, RZ, 0x2, R0.reuse ;  /* 0x00000002ff027819 */ /* 0x100fe20000011400 */
[----:B------:R-:W-:Y:S01]  /*17f0*/  UISETP.LT.AND UP0, UPT, UR14, 0x1, UPT ;  /* 0x000000010e00788c */ /* 0x000fe2000bf01270 */
[----:B------:R-:W-:Y:S01]  /*1800*/  SHF.R.S32.HI R5, RZ, 0x1f, R0 ;  /* 0x0000001fff057819 */ /* 0x000fe20000011400 */
[----:B------:R-:W-:Y:S02]  /*1810*/  ULOP3.LUT UR27, UR13, 0x1, URZ, 0xfc, !UPT ;  /* 0x000000010d1b7892 */ /* 0x000fe4000f8efc3f */
[----:B------:R-:W-:Y:S01]  /*1820*/  USEL UR16, UR14, 0x1, UP0 ;  /* 0x000000010e107887 */ /* 0x000fe20008000000 */
[----:B------:R-:W-:Y:S01]  /*1830*/  LEA.HI R5, R5, R2, RZ, 0x3 ;  /* 0x0000000205057211 */ /* 0x000fe200078f18ff */
[----:B------:R-:W-:-:S02]  /*1840*/  UISETP.NE.AND UP0, UPT, UR7, URZ, UPT ;  /* 0x0000003f0700728c */ /* 0x000fc4000bf05270 */
[----:B------:R-:W-:Y:S01]  /*1850*/  USHF.L.U32 UR28, UR14, 0x1, URZ ;  /* 0x000000010e1c7899 */ /* 0x000fe2000800063f */
[----:B------:R-:W-:Y:S01]  /*1860*/  LOP3.LUT R5, R5, 0xfffffff8, RZ, 0xc0, !PT ;  /* 0xfffffff805057812 */ /* 0x000fe200078ec0ff */
[----:B------:R-:W-:Y:S02]  /*1870*/  UIADD3 UR16, -UR16, UR14, URZ ;  /* 0x0000000e10107290 */ /* 0x000fe4000fffe13f */
[----:B------:R-:W-:Y:S02]  /*1880*/  USEL UR30, URZ, 0x1, UP0 ;  /* 0x000000013f1e7887 */ /* 0x000fe40008000000 */
[----:B------:R-:W-:Y:S01]  /*1890*/  IMAD.IADD R2, R2, 0x1, -R5 ;  /* 0x0000000102027824 */ /* 0x000fe200078e0a05 */
[----:B------:R-:W-:Y:S01]  /*18a0*/  SHF.R.S32.HI R5, RZ, 0x5, R3 ;  /* 0x00000005ff057819 */ /* 0x000fe20000011403 */
[----:B----4-:R-:W-:-:S03]  /*18b0*/  ULEA UR12, UR6, UR12, 0x18 ;  /* 0x0000000c060c7291 */ /* 0x010fc6000f8ec03f */
[--C-:B------:R-:W-:Y:S01]  /*18c0*/  SHF.R.S32.HI R3, RZ, 0x1f, R2.reuse ;  /* 0x0000001fff037819 */ /* 0x100fe20000011402 */
[----:B------:R-:W-:Y:S01]  /*18d0*/  USHF.L.U32 UR6, UR7, 0x3, URZ ;  /* 0x0000000307067899 */ /* 0x000fe2000800063f */
[C-C-:B------:R-:W-:Y:S01]  /*18e0*/  IMAD R0, R5.reuse, -0x10, -R2.reuse ;  /* 0xfffffff005007824 */ /* 0x140fe200078e0a02 */
[----:B------:R-:W-:Y:S02]  /*18f0*/  UIADD3 UR29, UR12, 0x170, URZ ;  /* 0x000001700c1d7890 */ /* 0x000fe4000fffe03f */
[----:B------:R-:W-:Y:S01]  /*1900*/  ULOP3.LUT UR6, UR6, 0x8, URZ, 0xc0, !UPT ;  /* 0x0000000806067892 */ /* 0x000fe2000f8ec03f */
[----:B------:R-:W-:Y:S01]  /*1910*/  IMAD.WIDE R2, R5, 0x10, R2 ;  /* 0x0000001005027825 */ /* 0x000fe200078e0202 */
[----:B------:R-:W-:Y:S02]  /*1920*/  ULEA UR17, UR17, UR29, 0x3 ;  /* 0x0000001d11117291 */ /* 0x000fe4000f8e183f */
[----:B------:R-:W-:Y:S02]  /*1930*/  ULOP3.LUT UR31, UR6, 0x8, URZ, 0x3c, !UPT ;  /* 0x00000008061f7892 */ /* 0x000fe4000f8e3c3f */
[----:B------:R-:W-:-:S03]  /*1940*/  ULOP3.LUT UR18, UR6, 0x18, URZ, 0x3c, !UPT ;  /* 0x0000001806127892 */ /* 0x000fc6000f8e3c3f */
[----:B------:R-:W-:Y:S02]  /*1950*/  ULDC UR6, c[0x0][0x284] ;  /* 0x0000a10000067ab9 */ /* 0x000fe40000000800 */
[----:B------:R-:W-:-:S05]  /*1960*/  VIADD R0, R0, UR6 ;  /* 0x0000000600007c36 */ /* 0x000fca0008000000 */
[----:B------:R4:W-:Y:S04]  /*1970*/  STL [R1+0x98], R0 ;  /* 0x0000980001007387 */ /* 0x0009e80000100800 */
[----:B------:R4:W-:Y:S02]  /*1980*/  STL.64 [R1+0x90], R2 ;  /* 0x0000900201007387 */ /* 0x0009e40000100a00 */
.L_x_302:
[----:B----4-:R-:W-:Y:S01]  /*1990*/  IMAD.U32 R0, RZ, RZ, UR30 ;  /* 0x0000001eff007e24 */ /* 0x010fe2000f8e00ff */
[----:B0-2---:R-:W4:Y:S01]  /*19a0*/  LDC R2, c[0x0][0x28c] ;  /* 0x0000a300ff027b82 */ /* 0x005f220000000800 */
[----:B------:R-:W-:Y:S01]  /*19b0*/  UMOV UR6, URZ ;  /* 0x0000003f00067c82 */ /* 0x000fe20008000000 */
[----:B------:R-:W-:Y:S02]  /*19c0*/  UMOV UR19, UR5 ;  /* 0x0000000500137c82 */ /* 0x000fe40008000000 */
[----:B------:R-:W-:-:S04]  /*19d0*/  SHF.L.U32 R0, R0, 0x1f, RZ ;  /* 0x0000001f00007819 */ /* 0x000fc800000006ff */
[----:B------:R-:W5:Y:S01]  /*19e0*/  SYNCS.PHASECHK.TRANS64.TRYWAIT P1, [UR17+-0x8], R0 ;  /* 0xfffff800ff0075a7 */ /* 0x000f620008020151 */
[----:B----4-:R-:W-:Y:S01]  /*19f0*/  ISETP.GE.AND P2, PT, R2, 0x1, PT ;  /* 0x000000010200780c */ /* 0x010fe20003f46270 */
[----:B-----5:R-:W-:-:S12]  /*1a00*/  @!P1 BRA `(.L_x_20) ;  /* 0x000000f000bc9947 */ /* 0x020fd80003800000 */
.L_x_342:
[----:B------:R0:W-:Y:S01]  /*1a10*/  STL [R1+0x74], RZ ;  /* 0x000074ff01007387 */ /* 0x0001e20000100800 */
[----:B------:R-:W-:Y:S01]  /*1a20*/  UMOV UR7, URZ ;  /* 0x0000003f00077c82 */ /* 0x000fe20008000000 */
[----:B------:R-:W-:Y:S01]  /*1a30*/  UMOV UR8, URZ ;  /* 0x0000003f00087c82 */ /* 0x000fe20008000000 */
[----:B----4-:R-:W-:Y:S01]  /*1a40*/  IMAD.MOV.U32 R0, RZ, RZ, RZ ;  /* 0x000000ffff007224 */ /* 0x010fe200078e00ff */
[----:B------:R4:W-:Y:S01]  /*1a50*/  STL [R1+0x70], RZ ;  /* 0x000070ff01007387 */ /* 0x0009e20000100800 */
[----:B------:R-:W-:Y:S02]  /*1a60*/  CS2R R2, SRZ ;  /* 0x0000000000027805 */ /* 0x000fe4000001ff00 */
[----:B---3--:R-:W-:Y:S02]  /*1a70*/  CS2R R4, SRZ ;  /* 0x0000000000047805 */ /* 0x008fe4000001ff00 */
[----:B--2---:R-:W-:Y:S01]  /*1a80*/  CS2R R6, SRZ ;  /* 0x0000000000067805 */ /* 0x004fe2000001ff00 */
[----:B------:R4:W-:Y:S01]  /*1a90*/  STL [R1+0x6c], RZ ;  /* 0x00006cff01007387 */ /* 0x0009e20000100800 */
[----:B------:R-:W-:-:S02]  /*1aa0*/  CS2R R8, SRZ ;  /* 0x0000000000087805 */ /* 0x000fc4000001ff00 */
[----:B0-----:R-:W-:Y:S02]  /*1ab0*/  CS2R R10, SRZ ;  /* 0x00000000000a7805 */ /* 0x001fe4000001ff00 */
[----:B------:R-:W-:Y:S01]  /*1ac0*/  CS2R R12, SRZ ;  /* 0x00000000000c7805 */ /* 0x000fe2000001ff00 */
[----:B------:R4:W-:Y:S01]  /*1ad0*/  STL [R1+0x68], RZ ;  /* 0x000068ff01007387 */ /* 0x0009e20000100800 */
[----:B------:R-:W-:Y:S02]  /*1ae0*/  CS2R R14, SRZ ;  /* 0x00000000000e7805 */ /* 0x000fe4000001ff00 */
[----:B-1----:R-:W-:Y:S02]  /*1af0*/  CS2R R16, SRZ ;  /* 0x0000000000107805 */ /* 0x002fe4000001ff00 */
[----:B------:R-:W-:Y:S01]  /*1b00*/  CS2R R18, SRZ ;  /* 0x0000000000127805 */ /* 0x000fe2000001ff00 */
[----:B------:R4:W-:Y:S01]  /*1b10*/  STL [R1+0x64], RZ ;  /* 0x000064ff01007387 */ /* 0x0009e20000100800 */
[----:B------:R-:W-:-:S02]  /*1b20*/  CS2R R20, SRZ ;  /* 0x0000000000147805 */ /* 0x000fc4000001ff00 */
[----:B------:R-:W-:Y:S02]  /*1b30*/  CS2R R22, SRZ ;  /* 0x0000000000167805 */ /* 0x000fe4000001ff00 */
[----:B------:R-:W-:Y:S01]  /*1b40*/  CS2R R152, SRZ ;  /* 0x0000000000987805 */ /* 0x000fe2000001ff00 */
[----:B------:R4:W-:Y:S01]  /*1b50*/  STL [R1+0x60], RZ ;  /* 0x000060ff01007387 */ /* 0x0009e20000100800 */
[----:B------:R-:W-:Y:S02]  /*1b60*/  CS2R R154, SRZ ;  /* 0x00000000009a7805 */ /* 0x000fe4000001ff00 */
[----:B------:R-:W-:Y:S02]  /*1b70*/  CS2R R156, SRZ ;  /* 0x00000000009c7805 */ /* 0x000fe4000001ff00 */
        /* <DEDUP_REMOVED lines=46> */
[----:B------:R-:W-:Y:S01]  /*1e60*/  IMAD.MOV.U32 R226, RZ, RZ, RZ ;  /* 0x000000ffffe27224 */ /* 0x000fe200078e00ff */
[----:B------:R-:W-:Y:S01]  /*1e70*/  CS2R R24, SRZ ;  /* 0x0000000000187805 */ /* 0x000fe2000001ff00 */
[----:B------:R-:W-:Y:S01]  /*1e80*/  IMAD.U32 R227, RZ, RZ, UR4 ;  /* 0x00000004ffe37e24 */ /* 0x000fe2000f8e00ff */
[----:B------:R4:W-:Y:S01]  /*1e90*/  STL [R1+0x2c], RZ ;  /* 0x00002cff01007387 */ /* 0x0009e20000100800 */
[----:B------:R-:W-:Y:S02]  /*1ea0*/  CS2R R26, SRZ ;  /* 0x00000000001a7805 */ /* 0x000fe4000001ff00 */
[----:B------:R-:W-:-:S02]  /*1eb0*/  CS2R R28, SRZ ;  /* 0x00000000001c7805 */ /* 0x000fc4000001ff00 */
[----:B------:R-:W-:Y:S01]  /*1ec0*/  CS2R R30, SRZ ;  /* 0x00000000001e7805 */ /* 0x000fe2000001ff00 */
[----:B------:R4:W-:Y:S01]  /*1ed0*/  STL [R1+0x28], RZ ;  /* 0x000028ff01007387 */ /* 0x0009e20000100800 */
[----:B------:R-:W-:Y:S02]  /*1ee0*/  CS2R R32, SRZ ;  /* 0x0000000000207805 */ /* 0x000fe4000001ff00 */
[----:B------:R-:W-:Y:S02]  /*1ef0*/  CS2R R34, SRZ ;  /* 0x0000000000227805 */ /* 0x000fe4000001ff00 */
[----:B------:R-:W-:Y:S01]  /*1f00*/  CS2R R36, SRZ ;  /* 0x0000000000247805 */ /* 0x000fe2000001ff00 */
        /* <DEDUP_REMOVED lines=36> */
[----:B------:R4:W-:Y:S01]  /*2150*/  STL [R1], RZ ;  /* 0x000000ff01007387 */ /* 0x0009e20000100800 */
[----:B------:R-:W-:Y:S02]  /*2160*/  CS2R R92, SRZ ;  /* 0x00000000005c7805 */ /* 0x000fe4000001ff00 */
[----:B------:R-:W-:Y:S02]  /*2170*/  CS2R R94, SRZ ;  /* 0x00000000005e7805 */ /* 0x000fe4000001ff00 */
[----:B------:R-:W-:Y:S02]  /*2180*/  CS2R R96, SRZ ;  /* 0x0000000000607805 */ /* 0x000fe4000001ff00 */
[----:B------:R-:W-:Y:S02]  /*2190*/  CS2R R98, SRZ ;  /* 0x0000000000627805 */ /* 0x000fe4000001ff00 */
[----:B------:R-:W-:-:S02]  /*21a0*/  CS2R R100, SRZ ;  /* 0x0000000000647805 */ /* 0x000fc4000001ff00 */
[----:B------:R-:W-:Y:S02]  /*21b0*/  CS2R R102, SRZ ;  /* 0x0000000000667805 */ /* 0x000fe4000001ff00 */
        /* <DEDUP_REMOVED lines=23> */
[----:B------:R-:W-:Y:S01]  /*2330*/  CS2R R150, SRZ ;  /* 0x0000000000967805 */ /* 0x000fe2000001ff00 */
[----:B----4-:R-:W-:Y:S06]  /*2340*/  @!P2 BRA `(.L_x_21) ;  /* 0x000000100060a947 */ /* 0x010fec0003800000 */
[----:B------:R-:W-:-:S06]  /*2350*/  UISETP.NE.AND UP0, UPT, UR27, 0x3, UPT ;  /* 0x000000031b00788c */ /* 0x000fcc000bf05270 */
[----:B------:R-:W-:-:S13]  /*2360*/  PLOP3.LUT P2, PT, PT, PT, UP0, 0x80, 0x0 ;  /* 0x000000000000781c */ /* 0x000fda0003f4f008 */
[----:B------:R-:W-:Y:S05]  /*2370*/  @!P2 BRA `(.L_x_22) ;  /* 0x000000000004a947 */ /* 0x000fea0003800000 */
[----:B------:R-:W-:Y:S01]  /*2380*/  BPT.TRAP 0x1 ;  /* 0x000000040000795c */ /* 0x000fe20000300000 */
.L_x_22:
[----:B------:R-:W-:Y:S01]  /*2390*/  ULEA UR6, UR5, UR12, 0x3 ;  /* 0x0000000c05067291 */ /* 0x000fe2000f8e183f */
[----:B------:R-:W-:-:S05]  /*23a0*/  IMAD.U32 R0, RZ, RZ, UR4 ;  /* 0x00000004ff007e24 */ /* 0x000fca000f8e00ff */
[----:B------:R-:W-:-:S04]  /*23b0*/  SHF.L.U32 R0, R0, 0x1f, RZ ;  /* 0x0000001f00007819 */ /* 0x000fc800000006ff */
[----:B------:R0:W1:Y:S01]  /*23c0*/  SYNCS.PHASECHK.TRANS64.TRYWAIT P1, [UR6], R0 ;  /* 0x00000000ff0075a7 */ /* 0x0000620008020146 */
[----:B------:R-:W-:Y:S05]  /*23d0*/  @!P2 BRA `(.L_x_23) ;  /* 0x000000000004a947 */ /* 0x000fea0003800000 */
[----:B------:R-:W-:Y:S01]  /*23e0*/  BPT.TRAP 0x1 ;  /* 0x000000040000795c */ /* 0x000fe20000300000 */
.L_x_23:
[----:B-1----:R-:W-:Y:S05]  /*23f0*/  @P1 BRA `(.L_x_24) ;  /* 0x0000000000081947 */ /* 0x002fea0003800000 */
[----:B------:R-:W1:Y:S02]  /*2400*/  SYNCS.PHASECHK.TRANS64.TRYWAIT P1, [UR6], R0 ;  /* 0x00000000ff0075a7 */ /* 0x000e640008020146 */
[----:B-1----:R-:W-:Y:S05]  /*2410*/  @!P1 BRA `(.L_x_25) ;  /* 0x000000e800509947 */ /* 0x002fea0003800000 */
.L_x_24:
[----:B------:R2:W-:Y:S01]  /*2420*/  STL [R1+0x74], RZ ;  /* 0x000074ff01007387 */ /* 0x0005e20000100800 */
[----:B------:R-:W-:Y:S01]  /*2430*/  UIADD3 UR7, UR12, 0xb280, URZ ;  /* 0x0000b2800c077890 */ /* 0x000fe2000fffe03f */
[----:B------:R-:W-:Y:S01]  /*2440*/  WARPGROUP.ARRIVE ;  /* 0x00000000000079c5 */ /* 0x000fe20000000000 */
[----:B------:R-:W-:Y:S01]  /*2450*/  UIADD3 UR6, UR12, 0x280, URZ ;  /* 0x000002800c067890 */ /* 0x000fe2000fffe03f */
[----:B------:R2:W-:Y:S01]  /*2460*/  STL [R1+0x70], RZ ;  /* 0x000070ff01007387 */ /* 0x0005e20000100800 */
[----:B------:R-:W-:Y:S01]  /*2470*/  USHF.R.U32.HI UR7, URZ, 0x4, UR7 ;  /* 0x000000043f077899 */ /* 0x000fe20008011607 */
[----:B01----:R-:W-:Y:S01]  /*2480*/  IMAD.MOV.U32 R0, RZ, RZ, RZ ;  /* 0x000000ffff007224 */ /* 0x003fe200078e00ff */
[----:B------:R-:W-:Y:S01]  /*2490*/  USHF.R.U32.HI UR6, URZ, 0x4, UR6 ;  /* 0x000000043f067899 */ /* 0x000fe20008011606 */
[----:B------:R2:W-:Y:S01]  /*24a0*/  STL [R1+0x6c], RZ ;  /* 0x00006cff01007387 */ /* 0x0005e20000100800 */
[----:B------:R-:W-:Y:S01]  /*24b0*/  ULOP3.LUT UR7, UR7, 0x3fff, URZ, 0xc0, !UPT ;  /* 0x00003fff07077892 */ /* 0x000fe2000f8ec03f */
[----:B------:R-:W-:Y:S01]  /*24c0*/  CS2R R2, SRZ ;  /* 0x0000000000027805 */ /* 0x000fe2000001ff00 */
[----:B------:R-:W-:Y:S01]  /*24d0*/  ULOP3.LUT UR6, UR6, 0x3fff, URZ, 0xc0, !UPT ;  /* 0x00003fff06067892 */ /* 0x000fe2000f8ec03f */
[----:B------:R2:W-:Y:S01]  /*24e0*/  STL [R1+0x68], RZ ;  /* 0x000068ff01007387 */ /* 0x0005e20000100800 */
[----:B------:R-:W-:Y:S01]  /*24f0*/  ULOP3.LUT UR7, UR7, 0x10000, URZ, 0xfc, !UPT ;  /* 0x0001000007077892 */ /* 0x000fe2000f8efc3f */
[----:B------:R-:W-:Y:S01]  /*2500*/  CS2R R4, SRZ ;  /* 0x0000000000047805 */ /* 0x000fe2000001ff00 */
[----:B------:R-:W-:Y:S01]  /*2510*/  ULOP3.LUT UR6, UR6, 0x10000, URZ, 0xfc, !UPT ;  /* 0x0001000006067892 */ /* 0x000fe2000f8efc3f */
[----:B------:R2:W-:Y:S01]  /*2520*/  STL [R1+0x64], RZ ;  /* 0x000064ff01007387 */ /* 0x0005e20000100800 */
[----:B------:R-:W-:Y:S01]  /*2530*/  ULEA UR10, UR5, UR7, 0x9 ;  /* 0x00000007050a7291 */ /* 0x000fe2000f8e483f */
[----:B------:R-:W-:Y:S01]  /*2540*/  CS2R R6, SRZ ;  /* 0x0000000000067805 */ /* 0x000fe2000001ff00 */
[----:B------:R-:W-:Y:S01]  /*2550*/  ULEA UR8, UR5, UR6, 0x7 ;  /* 0x0000000605087291 */ /* 0x000fe2000f8e383f */
[----:B------:R2:W-:Y:S01]  /*2560*/  STL [R1+0x60], RZ ;  /* 0x000060ff01007387 */ /* 0x0005e20000100800 */
[----:B------:R-:W-:Y:S01]  /*2570*/  ULDC UR7, c[0x0][0x50c] ;  /* 0x0001430000077ab9 */ /* 0x000fe20000000800 */
[----:B------:R-:W-:Y:S01]  /*2580*/  UMOV UR9, 0xc0000010 ;  /* 0xc000001000097882 */ /* 0x000fe20000000000 */
[----:B------:R-:W-:Y:S01]  /*2590*/  UISETP.NE.AND UP0, UPT, UR7, 0x1, UPT ;  /* 0x000000010700788c */ /* 0x000fe2000bf05270 */
[----:B------:R2:W-:Y:S01]  /*25a0*/  STL [R1+0x5c], RZ ;  /* 0x00005cff01007387 */ /* 0x0005e20000100800 */
[----:B------:R-:W-:Y:S01]  /*25b0*/  UMOV UR11, 0xc0000010 ;  /* 0xc0000010000b7882 */ /* 0x000fe20000000000 */
[----:B------:R-:W-:Y:S01]  /*25c0*/  UMOV UR6, 0x1 ;  /* 0x0000000100067882 */ /* 0x000fe20000000000 */
[----:B------:R-:W-:Y:S01]  /*25d0*/  USEL UR7, URZ, 0x1, UP0 ;  /* 0x000000013f077887 */ /* 0x000fe20008000000 */
[----:B------:R2:W-:Y:S01]  /*25e0*/  STL [R1+0x58], RZ ;  /* 0x000058ff01007387 */ /* 0x0005e20000100800 */
[----:B------:R-:W-:Y:S01]  /*25f0*/  QGMMA.64x256x32.F32.E5M2.E5M2 R24, gdesc[UR8], RZ, !UPT, gsb0 ;  /* 0x03e00000081879f3 */ /* 0x000fe2000c0038ff */
[----:B------:R-:W-:-:S02]  /*2600*/  CS2R R8, SRZ ;  /* 0x0000000000087805 */ /* 0x000fc4000001ff00 */
[----:B------:R-:W-:Y:S01]  /*2610*/  CS2R R10, SRZ ;  /* 0x00000000000a7805 */ /* 0x000fe2000001ff00 */
[----:B------:R2:W-:Y:S01]  /*2620*/  STL [R1+0x54], RZ ;  /* 0x000054ff01007387 */ /* 0x0005e20000100800 */
[----:B------:R-:W-:Y:S02]  /*2630*/  ISETP.NE.AND P1, PT, RZ, UR7, PT ;  /* 0x00000007ff007c0c */ /* 0x000fe4000bf25270 */
        /* <DEDUP_REMOVED lines=56> */
[----:B------:R-:W-:Y:S01]  /*29c0*/  CS2R R224, SRZ ;  /* 0x0000000000e07805 */ /* 0x000fe2000001ff00 */
[----:B------:R-:W-:Y:S01]  /*29d0*/  IMAD.MOV.U32 R226, RZ, RZ, RZ ;  /* 0x000000ffffe27224 */ /* 0x000fe200078e00ff */
[----:B------:R2:W-:Y:S04]  /*29e0*/  STL [R1+0x18], RZ ;  /* 0x000018ff01007387 */ /* 0x0005e80000100800 */
[----:B------:R2:W-:Y:S04]  /*29f0*/  STL [R1+0x14], RZ ;  /* 0x000014ff01007387 */ /* 0x0005e80000100800 */
[----:B------:R2:W-:Y:S04]  /*2a00*/  STL [R1+0x10], RZ ;  /* 0x000010ff01007387 */ /* 0x0005e80000100800 */
[----:B------:R2:W-:Y:S04]  /*2a10*/  STL [R1+0xc], RZ ;  /* 0x00000cff01007387 */ /* 0x0005e80000100800 */
[----:B------:R2:W-:Y:S04]  /*2a20*/  STL [R1+0x8], RZ ;  /* 0x000008ff01007387 */ /* 0x0005e80000100800 */
[----:B------:R2:W-:Y:S04]  /*2a30*/  STL [R1+0x4], RZ ;  /* 0x000004ff01007387 */ /* 0x0005e80000100800 */
[----:B------:R2:W-:Y:S01]  /*2a40*/  STL [R1], RZ ;  /* 0x000000ff01007387 */ /* 0x0005e20000100800 */
[----:B------:R-:W-:Y:S05]  /*2a50*/  @!P1 BRA `(.L_x_26) ;  /* 0x0000000800809947 */ /* 0x000fea0003800000 */
[----:B------:R-:W-:Y:S02]  /*2a60*/  WARPGROUP.DEPBAR.LE gsb0, 0x0 ;  /* 0x00008000000079c5 */ /* 0x000fe40000010000 */
[----:B------:R-:W-:-:S01]  /*2a70*/  FADD R227, RZ, R122 ;  /* 0x0000007affe37221 */ /* 0x000fc20000000000 */
[----:B------:R-:W-:Y:S01]  /*2a80*/  FADD R226, RZ, R24 ;  /* 0x00000018ffe27221 */ /* 0x000fe20000000000 */
[----:B------:R-:W-:-:S01]  /*2a90*/  FADD R225, RZ, R25 ;  /* 0x00000019ffe17221 */ /* 0x000fc20000000000 */
[----:B------:R-:W-:Y:S01]  /*2aa0*/  FADD R224, RZ, R26 ;  /* 0x0000001affe07221 */ /* 0x000fe20000000000 */
[----:B------:R-:W-:-:S01]  /*2ab0*/  FADD R223, RZ, R27 ;  /* 0x0000001bffdf7221 */ /* 0x000fc20000000000 */
[----:B------:R0:W-:Y:S01]  /*2ac0*/  STL [R1], R227 ;  /* 0x000000e301007387 */ /* 0x0001e20000100800 */
[----:B------:R-:W-:-:S01]  /*2ad0*/  FADD R222, RZ, R28 ;  /* 0x0000001cffde7221 */ /* 0x000fc20000000000 */
[----:B------:R-:W-:Y:S01]  /*2ae0*/  FADD R221, RZ, R29 ;  /* 0x0000001dffdd7221 */ /* 0x000fe20000000000 */
[----:B------:R-:W-:-:S01]  /*2af0*/  FADD R220, RZ, R30 ;  /* 0x0000001effdc7221 */ /* 0x000fc20000000000 */
[----:B------:R-:W-:Y:S01]  /*2b00*/  FADD R219, RZ, R31 ;  /* 0x0000001fffdb7221 */ /* 0x000fe20000000000 */
[----:B------:R-:W-:-:S01]  /*2b10*/  FADD R218, RZ, R32 ;  /* 0x00000020ffda7221 */ /* 0x000fc20000000000 */
[----:B------:R-:W-:Y:S01]  /*2b20*/  FADD R217, RZ, R33 ;  /* 0x00000021ffd97221 */ /* 0x000fe20000000000 */
[----:B------:R-:W-:-:S01]  /*2b30*/  FADD R216, RZ, R34 ;  /* 0x00000022ffd87221 */ /* 0x000fc20000000000 */
[----:B------:R-:W-:Y:S01]  /*2b40*/  FADD R215, RZ, R35 ;  /* 0x00000023ffd77221 */ /* 0x000fe20000000000 */
[----:B------:R-:W-:-:S01]  /*2b50*/  FADD R214, RZ, R36 ;  /* 0x00000024ffd67221 */ /* 0x000fc20000000000 */
[----:B0-----:R-:W-:Y:S01]  /*2b60*/  FADD R227, RZ, R123 ;  /* 0x0000007bffe37221 */ /* 0x001fe20000000000 */
[----:B------:R-:W-:-:S01]  /*2b70*/  FADD R213, RZ, R37 ;  /* 0x00000025ffd57221 */ /* 0x000fc20000000000 */
[----:B------:R-:W-:Y:S01]  /*2b80*/  FADD R212, RZ, R38 ;  /* 0x00000026ffd47221 */ /* 0x000fe20000000000 */
[----:B------:R-:W-:-:S01]  /*2b90*/  FADD R211, RZ, R39 ;  /* 0x00000027ffd37221 */ /* 0x000fc20000000000 */
[----:B------:R-:W-:Y:S01]  /*2ba0*/  FADD R210, RZ, R40 ;  /* 0x00000028ffd27221 */ /* 0x000fe20000000000 */
[----:B------:R0:W-:Y:S01]  /*2bb0*/  STL [R1+0x4], R227 ;  /* 0x000004e301007387 */ /* 0x0001e20000100800 */
        /* <DEDUP_REMOVED lines=93> */
[----:B------:R-:W-:Y:S01]  /*3190*/  UMOV UR6, URZ ;  /* 0x0000003f00067c82 */ /* 0x000fe20008000000 */
[----:B0-----:R-:W-:-:S05]  /*31a0*/  FADD R227, RZ, R130 ;  /* 0x00000082ffe37221 */ /* 0x001fca0000000000 */
[----:B------:R0:W-:Y:S02]  /*31b0*/  STL [R1+0x20], R227 ;  /* 0x000020e301007387 */ /* 0x0001e40000100800 */
        /* <DEDUP_REMOVED lines=42> */
.L_x_26:
[----:B------:R-:W-:-:S04]  /*3460*/  UIADD3 UR19, UR5, 0x1, URZ ;  /* 0x0000000105137890 */ /* 0x000fc8000fffe03f */
[----:B------:R-:W-:-:S04]  /*3470*/  UISETP.NE.AND UP0, UPT, UR19, 0x16, UPT ;  /* 0x000000161300788c */ /* 0x000fc8000bf05270 */
[----:B------:R-:W-:Y:S02]  /*3480*/  USEL UR8, URZ, 0x1, UP0 ;  /* 0x000000013f087887 */ /* 0x000fe40008000000 */
[----:B------:R-:W-:Y:S02]  /*3490*/  USEL UR19, UR19, URZ, UP0 ;  /* 0x0000003f13137287 */ /* 0x000fe40008000000 */
[----:B------:R-:W-:-:S06]  /*34a0*/  ULOP3.LUT UR8, UR4, UR8, URZ, 0x3c, !UPT ;  /* 0x0000000804087292 */ /* 0x000fcc000f8e3c3f */
[----:B0-----:R-:W-:Y:S01]  /*34b0*/  IMAD.U32 R227, RZ, RZ, UR8 ;  /* 0x00000008ffe37e24 */ /* 0x001fe2000f8e00ff */
[----:B------:R-:W-:-:S06]  /*34c0*/  UMOV UR8, 0x1 ;  /* 0x0000000100087882 */ /* 0x000fcc0000000000 */
.L_x_21:
[----:B------:R-:W-:-:S06]  /*34d0*/  UISETP.GE.AND UP0, UPT, UR16, 0x1, UPT ;  /* 0x000000011000788c */ /* 0x000fcc000bf06270 */
[----:B------:R-:W-:-:S13]  /*34e0*/  PLOP3.LUT P1, PT, PT, PT, UP0, 0x80, 0x0 ;  /* 0x000000000000781c */ /* 0x000fda0003f2f008 */
[----:B------:R-:W-:Y:S05]  /*34f0*/  @!P1 BRA `(.L_x_27) ;  /* 0x0000001000809947 */ /* 0x000fea0003800000 */
[----:B------:R-:W-:Y:S01]  /*3500*/  IMAD.U32 R228, RZ, RZ, UR16 ;  /* 0x00000010ffe47e24 */ /* 0x000fe2000f8e00ff */
[----:B------:R-:W-:Y:S01]  /*3510*/  UMOV UR24, UR5 ;  /* 0x0000000500187c82 */ /* 0x000fe20008000000 */
[----:B------:R-:W-:-:S05]  /*3520*/  ULDC UR32, c[0x0][0x50c] ;  /* 0x0001430000207ab9 */ /* 0x000fca0000000800 */
.L_x_35:
[----:B------:R-:W-:-:S06]  /*3530*/  UISETP.NE.AND UP0, UPT, UR27, 0x3, UPT ;  /* 0x000000031b00788c */ /* 0x000fcc000bf05270 */
[----:B------:R-:W-:-:S13]  /*3540*/  PLOP3.LUT P2, PT, PT, PT, UP0, 0x80, 0x0 ;  /* 0x000000000000781c */ /* 0x000fda0003f4f008 */
[----:B01---5:R-:W-:Y:S05]  /*3550*/  @!P2 BRA `(.L_x_28) ;  /* 0x000000000004a947 */ /* 0x023fea0003800000 */
[----:B------:R-:W-:Y:S01]  /*3560*/  BPT.TRAP 0x1 ;  /* 0x000000040000795c */ /* 0x000fe20000300000 */
.L_x_28:
[----:B------:R-:W-:Y:S01]  /*3570*/  ULEA UR9, UR19, UR12, 0x3 ;  /* 0x0000000c13097291 */ /* 0x000fe2000f8e183f */
[----:B------:R-:W-:-:S08]  /*3580*/  SHF.L.U32 R229, R227, 0x1f, RZ ;  /* 0x0000001fe3e57819 */ /* 0x000fd000000006ff */
[----:B------:R0:W1:Y:S01]  /*3590*/  SYNCS.PHASECHK.TRANS64.TRYWAIT P1, [UR9], R229 ;  /* 0x000000e5ff0075a7 */ /* 0x0000620008020149 */
[----:B------:R-:W-:Y:S05]  /*35a0*/  @!P2 BRA `(.L_x_29) ;  /* 0x000000000004a947 */ /* 0x000fea0003800000 */
[----:B------:R-:W-:Y:S01]  /*35b0*/  BPT.TRAP 0x1 ;  /* 0x000000040000795c */ /* 0x000fe20000300000 */
.L_x_29:
[----:B-1----:R-:W-:Y:S05]  /*35c0*/  @P1 BRA `(.L_x_30) ;  /* 0x0000000000081947 */ /* 0x002fea0003800000 */
[----:B------:R-:W1:Y:S02]  /*35d0*/  SYNCS.PHASECHK.TRANS64.TRYWAIT P1, [UR9], R229 ;  /* 0x000000e5ff0075a7 */ /* 0x000e640008020149 */
[----:B-1----:R-:W-:Y:S05]  /*35e0*/  @!P1 BRA `(.L_x_31) ;  /* 0x000000d400f49947 */ /* 0x002fea0003800000 */
.L_x_30:
[----:B------:R-:W-:Y:S01]  /*35f0*/  UIADD3 UR9, UR12, 0x280, URZ ;  /* 0x000002800c097890 */ /* 0x000fe2000fffe03f */
[----:B------:R-:W-:Y:S01]  /*3600*/  WARPGROUP.ARRIVE ;  /* 0x00000000000079c5 */ /* 0x000fe20000000000 */
[----:B------:R-:W-:Y:S02]  /*3610*/  UIADD3 UR10, UR12, 0xb280, URZ ;  /* 0x0000b2800c0a7890 */ /* 0x000fe4000fffe03f */
[----:B------:R-:W-:Y:S02]  /*3620*/  UISETP.NE.AND UP0, UPT, UR7, URZ, UPT ;  /* 0x0000003f0700728c */ /* 0x000fe4000bf05270 */
[----:B------:R-:W-:Y:S02]  /*3630*/  USHF.R.U32.HI UR9, URZ, 0x4, UR9 ;  /* 0x000000043f097899 */ /* 0x000fe40008011609 */
[----:B------:R-:W-:Y:S02]  /*3640*/  USHF.R.U32.HI UR10, URZ, 0x4, UR10 ;  /* 0x000000043f0a7899 */ /* 0x000fe4000801160a */
[----:B------:R-:W-:-:S02]  /*3650*/  USEL UR8, UR8, URZ, !UP0 ;  /* 0x0000003f08087287 */ /* 0x000fc4000c000000 */
[----:B------:R-:W-:Y:S02]  /*3660*/  ULOP3.LUT UR9, UR9, 0x3fff, URZ, 0xc0, !UPT ;  /* 0x00003fff09097892 */ /* 0x000fe4000f8ec03f */
[----:B------:R-:W-:Y:S02]  /*3670*/  ULOP3.LUT UR10, UR10, 0x3fff, URZ, 0xc0, !UPT ;  /* 0x00003fff0a0a7892 */ /* 0x000fe4000f8ec03f */
[----:B------:R-:W-:Y:S02]  /*3680*/  UISETP.NE.U32.AND UP0, UPT, UR8, URZ, UPT ;  /* 0x0000003f0800728c */ /* 0x000fe4000bf05070 */
[----:B------:R-:W-:Y:S02]  /*3690*/  ULOP3.LUT UR8, UR9, 0x10000, URZ, 0xfc, !UPT ;  /* 0x0001000009087892 */ /* 0x000fe4000f8efc3f */
[----:B------:R-:W-:Y:S02]  /*36a0*/  ULOP3.LUT UR10, UR10, 0x10000, URZ, 0xfc, !UPT ;  /* 0x000100000a0a7892 */ /* 0x000fe4000f8efc3f */
[----:B------:R-:W-:-:S02]  /*36b0*/  ULEA UR8, UR19, UR8, 0x7 ;  /* 0x0000000813087291 */ /* 0x000fc4000f8e383f */
[----:B------:R-:W-:Y:S01]  /*36c0*/  ULEA UR10, UR19, UR10, 0x9 ;  /* 0x0000000a130a7291 */ /* 0x000fe2000f8e483f */
[----:B------:R-:W-:Y:S01]  /*36d0*/  UMOV UR9, 0xc0000010 ;  /* 0xc000001000097882 */ /* 0x000fe20000000000 */
[----:B------:R-:W-:Y:S01]  /*36e0*/  UMOV UR11, 0xc0000010 ;  /* 0xc0000010000b7882 */ /* 0x000fe20000000000 */
[----:B------:R-:W-:-:S06]  /*36f0*/  UIADD3 UR6, UR6, 0x1, URZ ;  /* 0x0000000106067890 */ /* 0x000fcc000fffe03f */
[----:B------:R-:W-:Y:S01]  /*3700*/  QGMMA.64x256x32.F32.E5M2.E5M2 R24, gdesc[UR8], R24, UP0, gsb0 ;  /* 0x03e00000081879f3 */ /* 0x000fe2000b803818 */
[----:B------:R-:W-:-:S04]  /*3710*/  UISETP.NE.AND UP0, UPT, UR6, UR32, UPT ;  /* 0x000000200600728c */ /* 0x000fc8000bf05270 */
[----:B------:R-:W-:-:S06]  /*3720*/  USEL UR7, URZ, 0x1, UP0 ;  /* 0x000000013f077887 */ /* 0x000fcc0008000000 */
[----:B------:R-:W-:Y:S01]  /*3730*/  ISETP.NE.AND P1, PT, RZ, UR7, PT ;  /* 0x00000007ff007c0c */ /* 0x000fe2000bf25270 */
[----:B------:R-:W-:-:S12]  /*3740*/  WARPGROUP.DEPBAR.LE gsb0, 0x1 ;  /* 0x00008000000079c5 */ /* 0x000fd80000010100 */
[----:B------:R-:W-:Y:S05]  /*3750*/  @!P1 BRA `(.L_x_32) ;  /* 0x0000000c00809947 */ /* 0x000fea0003800000 */
[----:B------:R-:W-:Y:S02]  /*3760*/  WARPGROUP.DEPBAR.LE gsb0, 0x0 ;  /* 0x00008000000079c5 */ /* 0x000fe40000010000 */
[----:B------:R-:W-:-:S01]  /*3770*/  FADD R226, R24, R226 ;  /* 0x000000e218e27221 */ /* 0x000fc20000000000 */
[----:B------:R-:W-:Y:S01]  /*3780*/  FADD R225, R25, R225 ;  /* 0x000000e119e17221 */ /* 0x000fe20000000000 */
[----:B------:R1:W-:Y:S01]  /*3790*/  STL [R1+0xa0], R227 ;  /* 0x0000a0e301007387 */ /* 0x0003e20000100800 */
[----:B------:R-:W-:-:S01]  /*37a0*/  FADD R224, R26, R224 ;  /* 0x000000e01ae07221 */ /* 0x000fc20000000000 */
[----:B------:R-:W-:Y:S01]  /*37b0*/  FADD R223, R27, R223 ;  /* 0x000000df1bdf7221 */ /* 0x000fe20000000000 */
[----:B------:R-:W-:-:S01]  /*37c0*/  FADD R222, R28, R222 ;  /* 0x000000de1cde7221 */ /* 0x000fc20000000000 */
[----:B------:R-:W-:Y:S01]  /*37d0*/  FADD R221, R29, R221 ;  /* 0x000000dd1ddd7221 */ /* 0x000fe20000000000 */
[----:B-1----:R-:W3:Y:S04]  /*37e0*/  LDL.LU R227, [R1+0x30] ;  /* 0x0000300001e37983 */ /* 0x002ee80000300800 */
[----:B------:R1:W-:Y:S01]  /*37f0*/  STL [R1+0xa4], R226 ;  /* 0x0000a4e201007387 */ /* 0x0003e20000100800 */
[----:B------:R-:W-:-:S01]  /*3800*/  FADD R220, R30, R220 ;  /* 0x000000dc1edc7221 */ /* 0x000fc20000000000 */
[----:B------:R-:W-:-:S02]  /*3810*/  FADD R219, R31, R219 ;  /* 0x000000db1fdb7221 */ /* 0x000fc40000000000 */
[----:B-1----:R-:W4:Y:S04]  /*3820*/  LDL.LU R226, [R1+0x2c] ;  /* 0x00002c0001e27983 */ /* 0x002f280000300800 */
[----:B------:R1:W-:Y:S01]  /*3830*/  STL [R1+0xa8], R225 ;  /* 0x0000a8e101007387 */ /* 0x0003e20000100800 */
[----:B------:R-:W-:-:S03]  /*3840*/  FADD R218, R32, R218 ;  /* 0x000000da20da7221 */ /* 0x000fc60000000000 */
[----:B-1----:R-:W2:Y:S04]  /*3850*/  LDL.LU R225, [R1+0x28] ;  /* 0x0000280001e17983 */ /* 0x002ea80000300800 */
        /* <DEDUP_REMOVED lines=9> */
[----:B------:R1:W-:Y:S04]  /*38f0*/  STL [R1+0xb8], R221 ;  /* 0x0000b8dd01007387 */ /* 0x0003e80000100800 */
        /* <DEDUP_REMOVED lines=12> */
[----:B-1----:R-:W2:Y:S01]  /*39c0*/  LDL.LU R215, [R1] ;  /* 0x0000000001d77983 */ /* 0x002ea20000300800 */
[----:B------:R-:W-:-:S01]  /*39d0*/  FADD R214, R36, R214 ;  /* 0x000000d624d67221 */ /* 0x000fc20000000000 */
[----:B------:R-:W-:Y:S01]  /*39e0*/  FADD R213, R37, R213 ;  /* 0x000000d525d57221 */ /* 0x000fe20000000000 */
[----:B------:R-:W-:-:S01]  /*39f0*/  FADD R212, R38, R212 ;  /* 0x000000d426d47221 */ /* 0x000fc20000000000 */
[----:B------:R-:W-:Y:S01]  /*3a00*/  FADD R211, R39, R211 ;  /* 0x000000d327d37221 */ /* 0x000fe20000000000 */
[----:B------:R-:W-:-:S01]  /*3a10*/  FADD R210, R40, R210 ;  /* 0x000000d228d27221 */ /* 0x000fc20000000000 */
[----:B------:R-:W-:Y:S01]  /*3a20*/  STL [R1+0xd4], R214 ;  /* 0x0000d4d601007387 */ /* 0x000fe20000100800 */
        /* <DEDUP_REMOVED lines=11> */
[----:B------:R1:W-:Y:S01]  /*3ae0*/  STL [R1+0xe0], R211 ;  /* 0x0000e0d301007387 */ /* 0x0003e20000100800 */
[----:B------:R-:W-:-:S01]  /*3af0*/  FADD R200, R50, R200 ;  /* 0x000000c832c87221 */ /* 0x000fc20000000000 */
[----:B------:R-:W-:Y:S01]  /*3b00*/  FADD R199, R51, R199 ;  /* 0x000000c733c77221 */ /* 0x000fe20000000000 */
        /* <DEDUP_REMOVED lines=69> */
[----:B-----5:R-:W-:Y:S01]  /*3f60*/  FADD R0, R121, R0 ;  /* 0x0000000079007221 */ /* 0x020fe20000000000 */
[----:B---3--:R-:W-:-:S01]  /*3f70*/  FADD R227, R134, R227 ;  /* 0x000000e386e37221 */ /* 0x008fc20000000000 */
[----:B----4-:R-:W-:Y:S01]  /*3f80*/  FADD R226, R133, R226 ;  /* 0x000000e285e27221 */ /* 0x010fe20000000000 */
[----:B--2---:R-:W-:-:S01]  /*3f90*/  FADD R225, R132, R225 ;  /* 0x000000e184e17221 */ /* 0x004fc20000000000 */
        /* <DEDUP_REMOVED lines=9> */
[----:B------:R-:W-:-:S05]  /*4030*/  FADD R215, R122, R215 ;  /* 0x000000d77ad77221 */ /* 0x000fca0000000000 */
[----:B------:R2:W-:Y:S04]  /*4040*/  STL [R1], R215 ;  /* 0x000000d701007387 */ /* 0x0005e80000100800 */
[----:B------:R3:W-:Y:S04]  /*4050*/  STL [R1+0x4], R216 ;  /* 0x000004d801007387 */ /* 0x0007e80000100800 */
        /* <DEDUP_REMOVED lines=8> */
[----:B-1----:R-:W4:Y:S04]  /*40e0*/  LDL.LU R211, [R1+0x34] ;  /* 0x0000340001d37983 */ /* 0x002f280000300800 */
[----:B------:R1:W-:Y:S04]  /*40f0*/  STL [R1+0x28], R225 ;  /* 0x000028e101007387 */ /* 0x0003e80000100800 */
[----:B------:R-:W4:Y:S04]  /*4100*/  LDL.LU R212, [R1+0x38] ;  /* 0x0000380001d47983 */ /* 0x000f280000300800 */
[----:B------:R1:W-:Y:S04]  /*4110*/  STL [R1+0x2c], R226 ;  /* 0x00002ce201007387 */ /* 0x0003e80000100800 */
[----:B------:R-:W4:Y:S04]  /*4120*/  LDL.LU R213, [R1+0x3c] ;  /* 0x00003c0001d57983 */ /* 0x000f280000300800 */
[----:B------:R1:W-:Y:S04]  /*4130*/  STL [R1+0x30], R227 ;  /* 0x000030e301007387 */ /* 0x0003e80000100800 */
[----:B------:R-:W4:Y:S04]  /*4140*/  LDL.LU R214, [R1+0x40] ;  /* 0x0000400001d67983 */ /* 0x000f280000300800 */
[----:B--2---:R-:W2:Y:S04]  /*4150*/  LDL.LU R215, [R1+0x44] ;  /* 0x0000440001d77983 */ /* 0x004ea80000300800 */
[----:B---3--:R-:W3:Y:S04]  /*4160*/  LDL.LU R216, [R1+0x48] ;  /* 0x0000480001d87983 */ /* 0x008ee80000300800 */
[----:B----4-:R-:W4:Y:S04]  /*4170*/  LDL.LU R217, [R1+0x4c] ;  /* 0x00004c0001d97983 */ /* 0x010f280000300800 */
[----:B0-----:R-:W4:Y:S04]  /*4180*/  LDL.LU R218, [R1+0x50] ;  /* 0x0000500001da7983 */ /* 0x001f280000300800 */
[----:B------:R-:W4:Y:S04]  /*4190*/  LDL.LU R219, [R1+0x54] ;  /* 0x0000540001db7983 */ /* 0x000f280000300800 */
[----:B------:R-:W4:Y:S04]  /*41a0*/  LDL.LU R220, [R1+0x58] ;  /* 0x0000580001dc7983 */ /* 0x000f280000300800 */
[----:B------:R-:W4:Y:S04]  /*41b0*/  LDL.LU R221, [R1+0x5c] ;  /* 0x00005c0001dd7983 */ /* 0x000f280000300800 */
[----:B------:R-:W4:Y:S04]  /*41c0*/  LDL.LU R222, [R1+0x60] ;  /* 0x0000600001de7983 */ /* 0x000f280000300800 */
[----:B------:R-:W4:Y:S04]  /*41d0*/  LDL.LU R223, [R1+0x64] ;  /* 0x0000640001df7983 */ /* 0x000f280000300800 */
[----:B------:R-:W4:Y:S04]  /*41e0*/  LDL.LU R224, [R1+0x68] ;  /* 0x0000680001e07983 */ /* 0x000f280000300800 */
[----:B-1----:R-:W4:Y:S04]  /*41f0*/  LDL.LU R225, [R1+0x6c] ;  /* 0x00006c0001e17983 */ /* 0x002f280000300800 */
[----:B------:R-:W4:Y:S04]  /*4200*/  LDL.LU R226, [R1+0x70] ;  /* 0x0000700001e27983 */ /* 0x000f280000300800 */
[----:B------:R-:W4:Y:S01]  /*4210*/  LDL.LU R227, [R1+0x74] ;  /* 0x0000740001e37983 */ /* 0x000f220000300800 */
[----:B------:R-:W-:-:S05]  /*4220*/  FADD R211, R135, R211 ;  /* 0x000000d387d37221 */ /* 0x000fca0000000000 */
[----:B------:R0:W-:Y:S01]  /*4230*/  STL [R1+0x34], R211 ;  /* 0x000034d301007387 */ /* 0x0001e20000100800 */
[----:B------:R-:W-:-:S03]  /*4240*/  FADD R212, R136, R212 ;  /* 0x000000d488d47221 */ /* 0x000fc60000000000 */
[----:B0-----:R1:W5:Y:S01]  /*4250*/  LDL.LU R211, [R1+0xe0] ;  /* 0x0000e00001d37983 */ /* 0x0013620000300800 */
[----:B------:R-:W-:-:S03]  /*4260*/  FADD R213, R137, R213 ;  /* 0x000000d589d57221 */ /* 0x000fc60000000000 */
[----:B------:R0:W-:Y:S01]  /*4270*/  STL [R1+0x38], R212 ;  /* 0x000038d401007387 */ /* 0x0001e20000100800 */
[----:B------:R-:W-:-:S01]  /*4280*/  FADD R214, R138, R214 ;  /* 0x000000d68ad67221 */ /* 0x000fc20000000000 */
[----:B--2---:R-:W-:Y:S02]  /*4290*/  FADD R215, R139, R215 ;  /* 0x000000d78bd77221 */ /* 0x004fe40000000000 */
[----:B0-----:R1:W5:Y:S01]  /*42a0*/  LDL.LU R212, [R1+0xdc] ;  /* 0x0000dc0001d47983 */ /* 0x0013620000300800 */
[----:B---3--:R-:W-:-:S03]  /*42b0*/  FADD R216, R140, R216 ;  /* 0x000000d88cd87221 */ /* 0x008fc60000000000 */
[----:B------:R0:W-:Y:S01]  /*42c0*/  STL [R1+0x3c], R213 ;  /* 0x00003cd501007387 */ /* 0x0001e20000100800 */
[----:B----4-:R-:W-:-:S03]  /*42d0*/  FADD R217, R141, R217 ;  /* 0x000000d98dd97221 */ /* 0x010fc60000000000 */
[----:B0-----:R1:W5:Y:S01]  /*42e0*/  LDL.LU R213, [R1+0xd8] ;  /* 0x0000d80001d57983 */ /* 0x0013620000300800 */
[----:B------:R-:W-:-:S03]  /*42f0*/  FADD R218, R142, R218 ;  /* 0x000000da8eda7221 */ /* 0x000fc60000000000 */
[----:B------:R0:W-:Y:S01]  /*4300*/  STL [R1+0x40], R214 ;  /* 0x000040d601007387 */ /* 0x0001e20000100800 */
[----:B------:R-:W-:-:S01]  /*4310*/  FADD R219, R143, R219 ;  /* 0x000000db8fdb7221 */ /* 0x000fc20000000000 */
[----:B------:R-:W-:Y:S02]  /*4320*/  FADD R220, R144, R220 ;  /* 0x000000dc90dc7221 */ /* 0x000fe40000000000 */
[----:B0-----:R1:W5:Y:S04]  /*4330*/  LDL.LU R214, [R1+0xd4] ;  /* 0x0000d40001d67983 */ /* 0x0013680000300800 */
[----:B------:R0:W-:Y:S01]  /*4340*/  STL [R1+0x44], R215 ;  /* 0x000044d701007387 */ /* 0x0001e20000100800 */
[----:B------:R-:W-:-:S01]  /*4350*/  FADD R221, R145, R221 ;  /* 0x000000dd91dd7221 */ /* 0x000fc20000000000 */
[----:B------:R-:W-:-:S02]  /*4360*/  FADD R222, R146, R222 ;  /* 0x000000de92de7221 */ /* 0x000fc40000000000 */
[----:B0-----:R1:W5:Y:S04]  /*4370*/  LDL.LU R215, [R1+0xd0] ;  /* 0x0000d00001d77983 */ /* 0x0013680000300800 */
[----:B------:R0:W-:Y:S01]  /*4380*/  STL [R1+0x48], R216 ;  /* 0x000048d801007387 */ /* 0x0001e20000100800 */
[----:B------:R-:W-:-:S03]  /*4390*/  FADD R223, R147, R223 ;  /* 0x000000df93df7221 */ /* 0x000fc60000000000 */
        /* <DEDUP_REMOVED lines=13> */
[----:B------:R0:W-:Y:S04]  /*4470*/  STL [R1+0x5c], R221 ;  /* 0x00005cdd01007387 */ /* 0x0001e80000100800 */
        /* <DEDUP_REMOVED lines=12> */
[----:B0-----:R1:W5:Y:S01]  /*4540*/  LDL.LU R227, [R1+0xa0] ;  /* 0x0000a00001e37983 */ /* 0x0013620000300800 */
[----:B------:R-:W-:-:S05]  /*4550*/  UMOV UR6, URZ ;  /* 0x0000003f00067c82 */ /* 0x000fca0008000000 */
.L_x_32:
[----:B------:R-:W-:Y:S05]  /*4560*/  @!P2 BRA `(.L_x_33) ;  /* 0x000000000004a947 */ /* 0x000fea0003800000 */
[----:B------:R-:W-:Y:S01]  /*4570*/  BPT.TRAP 0x1 ;  /* 0x000000040000795c */ /* 0x000fe20000300000 */
.L_x_33:
[----:B-----5:R3:W-:Y:S04]  /*4580*/  STL [R1+0xa0], R0 ;  /* 0x0000a00001007387 */ /* 0x0207e80000100800 */
[----:B---3--:R-:W3:Y:S01]  /*4590*/  LDL R0, [R1+0x7c] ;  /* 0x00007c0001007983 */ /* 0x008ee20000100800 */
[----:B0-----:R-:W-:-:S05]  /*45a0*/  IMAD.U32 R229, RZ, RZ, UR24 ;  /* 0x00000018ffe57e24 */ /* 0x001fca000f8e00ff */
[----:B------:R-:W-:-:S05]  /*45b0*/  @P0 LEA R229, R229, UR12, 0x3 ;  /* 0x0000000ce5e50c11 */ /* 0x000fca000f8e18ff */
[----:B------:R-:W-:Y:S01]  /*45c0*/  @P0 VIADD R229, R229, 0xb0 ;  /* 0x000000b0e5e50836 */ /* 0x000fe20000000000 */
[----:B------:R-:W-:-:S06]  /*45d0*/  UISETP.GT.U32.AND UP0, UPT, UR13, 0x1, UPT ;  /* 0x000000010d00788c */ /* 0x000fcc000bf04070 */
[----:B------:R-:W-:Y:S02]  /*45e0*/  PLOP3.LUT P1, PT, PT, PT, UP0, 0x80, 0x0 ;  /* 0x000000000000781c */ /* 0x000fe40003f2f008 */
[----:B---3--:R-:W-:Y:S02]  /*45f0*/  @P0 PRMT R229, R0, 0x654, R229 ;  /* 0x0000065400e50816 */ /* 0x008fe400000000e5 */
[----:B------:R0:W5:Y:S02]  /*4600*/  LDL.LU R0, [R1+0xa0] ;  /* 0x0000a00001007983 */ /* 0x0001640000300800 */
[----:B------:R0:W-:Y:S07]  /*4610*/  @P0 SYNCS.ARRIVE.TRANS64.RED.A1T0 RZ, [R229+URZ], RZ ;  /* 0x000000ffe5ff09a7 */ /* 0x0001ee000810043f */
[----:B------:R-:W-:Y:S05]  /*4620*/  @P1 BRA `(.L_x_34) ;  /* 0x0000000000041947 */ /* 0x000fea0003800000 */
[----:B------:R-:W-:Y:S01]  /*4630*/  BPT.TRAP 0x1 ;  /* 0x000000040000795c */ /* 0x000fe20000300000 */
.L_x_34:
[----:B------:R-:W-:Y:S01]  /*4640*/  UIADD3 UR19, UR19, 0x1, URZ ;  /* 0x0000000113137890 */ /* 0x000fe2000fffe03f */
[C---:B------:R-:W-:Y:S01]  /*4650*/  ISETP.GT.AND P1, PT, R228.reuse, 0x1, PT ;  /* 0x00000001e400780c */ /* 0x040fe20003f24270 */
[----:B------:R-:W-:Y:S01]  /*4660*/  UIADD3 UR24, UR24, 0x1, URZ ;  /* 0x0000000118187890 */ /* 0x000fe2000fffe03f */
[----:B------:R-:W-:Y:S01]  /*4670*/  VIADD R228, R228, 0xffffffff ;  /* 0xffffffffe4e47836 */ /* 0x000fe20000000000 */
[----:B------:R-:W-:Y:S02]  /*4680*/  UISETP.NE.AND UP0, UPT, UR19, 0x16, UPT ;  /* 0x000000161300788c */ /* 0x000fe4000bf05270 */
[----:B------:R-:W-:Y:S02]  /*4690*/  UISETP.NE.AND UP1, UPT, UR24, 0x16, UPT ;  /* 0x000000161800788c */ /* 0x000fe4000bf25270 */
[----:B------:R-:W-:Y:S02]  /*46a0*/  USEL UR8, URZ, 0x1, UP0 ;  /* 0x000000013f087887 */ /* 0x000fe40008000000 */
[----:B------:R-:W-:-:S02]  /*46b0*/  USEL UR19, UR19, URZ, UP0 ;  /* 0x0000003f13137287 */ /* 0x000fc40008000000 */
[----:B------:R-:W-:Y:S02]  /*46c0*/  USEL UR24, UR24, URZ, UP1 ;  /* 0x0000003f18187287 */ /* 0x000fe40008800000 */
[----:B------:R-:W-:Y:S01]  /*46d0*/  LOP3.LUT R227, R227, UR8, RZ, 0x3c, !PT ;  /* 0x00000008e3e37c12 */ /* 0x000fe2000f8e3cff */
[----:B------:R-:W-:Y:S01]  /*46e0*/  UMOV UR8, 0x1 ;  /* 0x0000000100087882 */ /* 0x000fe20000000000 */
[----:B------:R-:W-:Y:S08]  /*46f0*/  @P1 BRA `(.L_x_35) ;  /* 0xffffffec008c1947 */ /* 0x000ff0000383ffff */
.L_x_27:
[----:B------:R-:W-:-:S04]  /*4700*/  UISETP.NE.AND UP0, UPT, UR6, URZ, UPT ;  /* 0x0000003f0600728c */ /* 0x000fc8000bf05270 */
[----:B------:R-:W-:-:S06]  /*4710*/  USEL UR6, URZ, 0x1, !UP0 ;  /* 0x000000013f067887 */ /* 0x000fcc000c000000 */
[----:B------:R-:W-:-:S13]  /*4720*/  ISETP.NE.AND P1, PT, RZ, UR6, PT ;  /* 0x00000006ff007c0c */ /* 0x000fda000bf25270 */
[----:B------:R-:W-:Y:S05]  /*4730*/  @!P1 BRA `(.L_x_36) ;  /* 0x0000000c00dc9947 */ /* 0x000fea0003800000 */
[----:B------:R-:W3:Y:S04]  /*4740*/  LDL.LU R227, [R1+0x74] ;  /* 0x0000740001e37983 */ /* 0x000ee80000300800 */
[----:B---3--:R3:W-:Y:S04]  /*4750*/  STL [R1+0xa0], R227 ;  /* 0x0000a0e301007387 */ /* 0x0087e80000100800 */
[----:B---3--:R-:W3:Y:S04]  /*4760*/  LDL.LU R227, [R1+0x70] ;  /* 0x0000700001e37983 */ /* 0x008ee80000300800 */
        /* <DEDUP_REMOVED lines=55> */
[----:B---3--:R-:W3:Y:S01]  /*4ae0*/  LDL.LU R227, [R1] ;  /* 0x0000000001e37983 */ /* 0x008ee20000300800 */
[----:B------:R-:W-:-:S02]  /*4af0*/  WARPGROUP.DEPBAR.LE gsb0, 0x0 ;  /* 0x00008000000079c5 */ /* 0x000fc40000010000 */
[----:B------:R-:W-:Y:S01]  /*4b00*/  FADD R226, R24, R226 ;  /* 0x000000e218e27221 */ /* 0x000fe20000000000 */
        /* <DEDUP_REMOVED lines=96> */
[----:B-----5:R-:W-:Y:S01]  /*5110*/  FADD R0, R121, R0 ;  /* 0x0000000079007221 */ /* 0x020fe20000000000 */
[----:B---3--:R-:W-:-:S05]  /*5120*/  FADD R227, R122, R227 ;  /* 0x000000e37ae37221 */ /* 0x008fca0000000000 */
[----:B------:R3:W-:Y:S04]  /*5130*/  STL [R1], R227 ;  /* 0x000000e301007387 */ /* 0x0007e80000100800 */
[----:B---3--:R-:W3:Y:S02]  /*5140*/  LDL.LU R227, [R1+0x110] ;  /* 0x0001100001e37983 */ /* 0x008ee40000300800 */
[----:B---3--:R-:W-:-:S05]  /*5150*/  FADD R227, R123, R227 ;  /* 0x000000e37be37221 */ /* 0x008fca0000000000 */
[----:B------:R3:W-:Y:S04]  /*5160*/  STL [R1+0x4], R227 ;  /* 0x000004e301007387 */ /* 0x0007e80000100800 */
        /* <DEDUP_REMOVED lines=83> */
[----:B------:R3:W-:Y:S02]  /*56a0*/  STL [R1+0x74], R227 ;  /* 0x000074e301007387 */ /* 0x0007e40000100800 */
.L_x_36:
[----:B---3--:R-:W-:-:S04]  /*56b0*/  IMAD.U32 R227, RZ, RZ, UR31 ;  /* 0x0000001fffe37e24 */ /* 0x008fc8000f8e00ff */
[----:B------:R3:W-:Y:S01]  /*56c0*/  SYNCS.ARRIVE.TRANS64.A1T0 RZ, [R227+UR29], RZ ;  /* 0x000000ffe3ff79a7 */ /* 0x0007e2000810001d */
[----:B------:R-:W-:Y:S02]  /*56d0*/  WARPGROUP.DEPBAR.LE gsb0, 0x0 ;  /* 0x00008000000079c5 */ /* 0x000fe40000010000 */
[----:B------:R-:W4:Y:S02]  /*56e0*/  LDC R24, c[0x0][0x28c] ;  /* 0x0000a300ff187b82 */ /* 0x000f240000000800 */
[----:B----4-:R-:W-:-:S13]  /*56f0*/  ISETP.GE.AND P1, PT, R24, 0x1, PT ;  /* 0x000000011800780c */ /* 0x010fda0003f26270 */
[----:B---3--:R-:W-:Y:S05]  /*5700*/  @!P1 BRA `(.L_x_37) ;  /* 0x0000000000509947 */ /* 0x008fea0003800000 */
[----:B------:R-:W-:-:S06]  /*5710*/  UISETP.NE.AND UP0, UPT, UR27, 0x3, UPT ;  /* 0x000000031b00788c */ /* 0x000fcc000bf05270 */
[----:B------:R-:W-:-:S13]  /*5720*/  PLOP3.LUT P1, PT, PT, PT, UP0, 0x80, 0x0 ;  /* 0x000000000000781c */ /* 0x000fda0003f2f008 */
[----:B------:R-:W-:Y:S05]  /*5730*/  @!P1 BRA `(.L_x_38) ;  /* 0x0000000000049947 */ /* 0x000fea0003800000 */
[----:B------:R-:W-:Y:S01]  /*5740*/  BPT.TRAP 0x1 ;  /* 0x000000040000795c */ /* 0x000fe20000300000 */
.L_x_38:
[----:B------:R-:W3:Y:S01]  /*5750*/  LDL R227, [R1+0x7c] ;  /* 0x00007c0001e37983 */ /* 0x000ee20000100800 */
[----:B------:R-:W-:-:S05]  /*5760*/  VOTEU.ANY UP0, P0 ;  /* 0x00000000003f7886 */ /* 0x000fca0000000100 */
[----:B------:R-:W-:Y:S02]  /*5770*/  @UP0 UIADD3 UR6, UR16, UR5, URZ ;  /* 0x0000000510060290 */ /* 0x000fe4000fffe03f */
[----:B------:R-:W-:-:S04]  /*5780*/  UISETP.GT.U32.AND UP0, UPT, UR13, 0x1, UPT ;  /* 0x000000010d00788c */ /* 0x000fc8000bf04070 */
[----:B------:R-:W-:Y:S02]  /*5790*/  IMAD.U32 R24, RZ, RZ, UR6 ;  /* 0x00000006ff187e24 */ /* 0x000fe4000f8e00ff */
[----:B------:R-:W-:Y:S01]  /*57a0*/  IMAD.U32 R27, RZ, RZ, UR6 ;  /* 0x00000006ff1b7e24 */ /* 0x000fe2000f8e00ff */
[----:B------:R-:W-:Y:S01]  /*57b0*/  PLOP3.LUT P1, PT, PT, PT, UP0, 0x80, 0x0 ;  /* 0x000000000000781c */ /* 0x000fe20003f2f008 */
[----:B------:R-:W-:-:S05]  /*57c0*/  @P0 IMAD.WIDE.U32 R24, R24, -0x45d1745d, RZ ;  /* 0xba2e8ba318180825 */ /* 0x000fca00078e00ff */
[----:B------:R-:W-:-:S05]  /*57d0*/  @P0 SHF.R.U32.HI R24, RZ, 0x4, R25 ;  /* 0x00000004ff180819 */ /* 0x000fca0000011619 */
[----:B------:R-:W-:-:S05]  /*57e0*/  @P0 IMAD R24, R24, -0x16, R27 ;  /* 0xffffffea18180824 */ /* 0x000fca00078e021b */
[----:B------:R-:W-:-:S05]  /*57f0*/  @P0 LEA R24, R24, UR12, 0x3 ;  /* 0x0000000c18180c11 */ /* 0x000fca000f8e18ff */
[----:B------:R-:W-:-:S05]  /*5800*/  @P0 VIADD R24, R24, 0xb0 ;  /* 0x000000b018180836 */ /* 0x000fca0000000000 */
[----:B---3--:R-:W-:-:S04]  /*5810*/  @P0 PRMT R24, R227, 0x654, R24 ;  /* 0x00000654e3180816 */ /* 0x008fc80000000018 */
[----:B------:R3:W-:Y:S01]  /*5820*/  @P0 SYNCS.ARRIVE.TRANS64.RED.A1T0 RZ, [R24+URZ], RZ ;  /* 0x000000ff18ff09a7 */ /* 0x0007e2000810043f */
[----:B------:R-:W-:Y:S05]  /*5830*/  @P1 BRA `(.L_x_37) ;  /* 0x0000000000041947 */ /* 0x000fea0003800000 */
[----:B------:R-:W-:Y:S01]  /*5840*/  BPT.TRAP 0x1 ;  /* 0x000000040000795c */ /* 0x000fe20000300000 */
.L_x_37:
[----:B------:R-:W4:Y:S01]  /*5850*/  S2R R25, SR_TID.X ;  /* 0x0000000000197919 */ /* 0x000f220000002100 */
[----:B---3--:R-:W-:Y:S01]  /*5860*/  IMAD.U32 R24, RZ, RZ, UR30 ;  /* 0x0000001eff187e24 */ /* 0x008fe2000f8e00ff */
[----:B------:R-:W-:Y:S01]  /*5870*/  UIADD3 UR5, UR28, UR5, URZ ;  /* 0x000000051c057290 */ /* 0x000fe2000fffe03f */
[----:B------:R-:W3:Y:S01]  /*5880*/  LDC R35, c[0x0][0x288] ;  /* 0x0000a200ff237b82 */ /* 0x000ee20000000800 */
[----:B------:R-:W-:Y:S02]  /*5890*/  UISETP.GE.U32.AND UP1, UPT, UR28, 0x16, UPT ;  /* 0x000000161c00788c */ /* 0x000fe4000bf26070 */
[----:B------:R-:W-:Y:S01]  /*58a0*/  SHF.L.U32 R24, R24, 0x1f, RZ ;  /* 0x0000001f18187819 */ /* 0x000fe200000006ff */
[----:B------:R-:W-:Y:S02]  /*58b0*/  UISETP.GT.U32.AND UP0, UPT, UR5, 0x15, UPT ;  /* 0x000000150500788c */ /* 0x000fe4000bf04070 */
[----:B------:R-:W-:Y:S01]  /*58c0*/  UIMAD.WIDE.U32 UR6, UR5, -0x45d1745d, URZ ;  /* 0xba2e8ba3050678a5 */ /* 0x000fe2000f8e003f */
[----:B------:R-:W0:Y:S01]  /*58d0*/  SYNCS.PHASECHK.TRANS64.TRYWAIT P1, [UR17+0x8], R24 ;  /* 0x00000818ff0075a7 */ /* 0x000e220008020151 */
[----:B------:R-:W-:-:S02]  /*58e0*/  UISETP.LT.U32.AND UP0, UPT, UR28, 0x16, UP0 ;  /* 0x000000161c00788c */ /* 0x000fc40008701070 */
[----:B------:R-:W-:Y:S02]  /*58f0*/  USHF.R.U32.HI UR6, URZ, 0x4, UR7 ;  /* 0x000000043f067899 */ /* 0x000fe40008011607 */
[----:B------:R-:W-:Y:S02]  /*5900*/  USEL UR8, URZ, 0x1, !UP0 ;  /* 0x000000013f087887 */ /* 0x000fe4000c000000 */
[----:B------:R-:W-:Y:S02]  /*5910*/  UIMAD UR5, UR6, -0x16, UR5 ;  /* 0xffffffea060578a4 */ /* 0x000fe4000f8e0205 */
[----:B------:R-:W-:-:S04]  /*5920*/  ULOP3.LUT UR4, UR4, UR8, URZ, 0x3c, !UPT ;  /* 0x0000000804047292 */ /* 0x000fc8000f8e3c3f */
[----:B------:R-:W-:Y:S01]  /*5930*/  @UP1 ULOP3.LUT UR4, UR4, 0x1, UR6, 0x78, !UPT ;  /* 0x0000000104041892 */ /* 0x000fe2000f8e7806 */
[----:B----4-:R-:W-:-:S04]  /*5940*/  SHF.R.S32.HI R26, RZ, 0x1f, R25 ;  /* 0x0000001fff1a7819 */ /* 0x010fc80000011419 */
[----:B------:R-:W-:-:S04]  /*5950*/  LEA.HI R26, R26, R25, RZ, 0x7 ;  /* 0x000000191a1a7211 */ /* 0x000fc800078f38ff */
[----:B------:R-:W-:-:S05]  /*5960*/  LOP3.LUT R26, R26, 0xffffff80, RZ, 0xc0, !PT ;  /* 0xffffff801a1a7812 */ /* 0x000fca00078ec0ff */
[----:B------:R-:W-:-:S05]  /*5970*/  IMAD.IADD R26, R25, 0x1, -R26 ;  /* 0x00000001191a7824 */ /* 0x000fca00078e0a1a */
[----:B------:R-:W-:-:S04]  /*5980*/  SHF.R.S32.HI R25, RZ, 0x1f, R26 ;  /* 0x0000001fff197819 */ /* 0x000fc8000001141a */
[----:B------:R-:W-:-:S04]  /*5990*/  LEA.HI R25, R25, R26, RZ, 0x2 ;  /* 0x0000001a19197211 */ /* 0x000fc800078f10ff */
[----:B------:R-:W-:-:S05]  /*59a0*/  LOP3.LUT R25, R25, 0xfffffffc, RZ, 0xc0, !PT ;  /* 0xfffffffc19197812 */ /* 0x000fca00078ec0ff */
[----:B------:R-:W-:-:S04]  /*59b0*/  IMAD.IADD R40, R26, 0x1, -R25 ;  /* 0x000000011a287824 */ /* 0x000fc800078e0a19 */
[----:B------:R-:W-:Y:S01]  /*59c0*/  IMAD.SHL.U32 R32, R40, 0x2, RZ ;  /* 0x0000000228207824 */ /* 0x000fe200078e00ff */
[----:B0--3--:R-:W-:Y:S06]  /*59d0*/  @!P1 BRA `(.L_x_39) ;  /* 0x000000b400189947 */ /* 0x009fec0003800000 */
.L_x_343:
[----:B------:R3:W-:Y:S01]  /*59e0*/  STL [R1+0xa4], R2 ;  /* 0x0000a40201007387 */ /* 0x0007e20000100800 */
[----:B------:R-:W-:Y:S01]  /*59f0*/  ULDC UR8, c[0x0][0x284] ;  /* 0x0000a10000087ab9 */ /* 0x000fe20000000800 */
[----:B------:R-:W-:Y:S01]  /*5a00*/  SHF.R.S32.HI R33, RZ, 0x1f, R32 ;  /* 0x0000001fff217819 */ /* 0x000fe20000011420 */
[----:B------:R-:W-:Y:S01]  /*5a10*/  ULDC.64 UR6, c[0x0][0x5d0] ;  /* 0x0001740000067ab9 */ /* 0x000fe20000000a00 */
[----:B---3--:R-:W3:Y:S04]  /*5a20*/  LDL.LU R2, [R1+0x8c] ;  /* 0x00008c0001027983 */ /* 0x008ee80000300800 */
[----:B-----5:R4:W-:Y:S04]  /*5a30*/  STL [R1+0xa0], R0 ;  /* 0x0000a00001007387 */ /* 0x0209e80000100800 */
[----:B------:R-:W2:Y:S04]  /*5a40*/  LDL R227, [R1+0x78] ;  /* 0x0000780001e37983 */ /* 0x000ea80000100800 */
[----:B----4-:R-:W4:Y:S01]  /*5a50*/  LDL R0, [R1+0x88] ;  /* 0x0000880001007983 */ /* 0x010f220000100800 */
[----:B---3--:R-:W-:-:S03]  /*5a60*/  IMAD.SHL.U32 R37, R2, 0x100, RZ ;  /* 0x0000010002257824 */ /* 0x008fc600078e00ff */
[----:B------:R3:W5:Y:S01]  /*5a70*/  LDL.LU R2, [R1+0xa4] ;  /* 0x0000a40001027983 */ /* 0x0007620000300800 */
[----:B----4-:R-:W-:-:S03]  /*5a80*/  IMAD.SHL.U32 R34, R0, 0x40, RZ ;  /* 0x0000004000227824 */ /* 0x010fc600078e00ff */
[----:B------:R3:W5:Y:S02]  /*5a90*/  LDL.LU R0, [R1+0xa0] ;  /* 0x0000a00001007983 */ /* 0x0007640000300800 */
[----:B------:R-:W-:Y:S02]  /*5aa0*/  ISETP.GE.AND P1, PT, R34, UR8, PT ;  /* 0x0000000822007c0c */ /* 0x000fe4000bf26270 */
[----:B--2---:R-:W-:Y:S02]  /*5ab0*/  SHF.R.S32.HI R38, RZ, 0x1f, R227 ;  /* 0x0000001fff267819 */ /* 0x004fe400000114e3 */
[----:B------:R-:W-:Y:S01]  /*5ac0*/  ISETP.GE.OR P1, PT, R37, R35, P1 ;  /* 0x000000232500720c */ /* 0x000fe20000f26670 */
[----:B0-----:R-:W-:-:S04]  /*5ad0*/  IMAD.WIDE.U32 R24, R227, UR6, R32 ;  /* 0x00000006e3187c25 */ /* 0x001fc8000f8e0020 */
[----:B------:R-:W-:Y:S01]  /*5ae0*/  IMAD R26, R38, UR6, RZ ;  /* 0x00000006261a7c24 */ /* 0x000fe2000f8e02ff */
[----:B------:R-:W-:Y:S02]  /*5af0*/  SHF.R.S32.HI R36, RZ, 0x1f, R37 ;  /* 0x0000001fff247819 */ /* 0x000fe40000011425 */
[----:B------:R-:W-:Y:S01]  /*5b00*/  IADD3 R24, P2, R37, R24, RZ ;  /* 0x0000001825187210 */ /* 0x000fe20007f5e0ff */
[----:B------:R-:W-:-:S05]  /*5b10*/  IMAD R27, R227, UR7, R26 ;  /* 0x00000007e31b7c24 */ /* 0x000fca000f8e021a */
[----:B------:R-:W-:Y:S01]  /*5b20*/  IADD3.X R25, R36, R25, R27, P2, !PT ;  /* 0x0000001924197210 */ /* 0x000fe200017fe41b */
[----:B---3--:R-:W-:Y:S06]  /*5b30*/  @P1 BRA `(.L_x_40) ;  /* 0x0000008c00cc1947 */ /* 0x008fec0003800000 */
[----:B------:R0:W-:Y:S01]  /*5b40*/  STL.64 [R1+0xa8], R4 ;  /* 0x0000a80401007387 */ /* 0x0001e20000100a00 */
[----:B------:R-:W2:Y:S01]  /*5b50*/  LDC.64 R28, c[0x0][0x5c8] ;  /* 0x00017200ff1c7b82 */ /* 0x000ea20000000a00 */
[----:B------:R-:W-:Y:S02]  /*5b60*/  ULDC.64 UR6, c[0x0][0x5c0] ;  /* 0x0001700000067ab9 */ /* 0x000fe40000000a00 */
[----:B0-----:R-:W3:Y:S04]  /*5b70*/  LDL.64 R4, [R1+0x90] ;  /* 0x0000900001047983 */ /* 0x001ee80000100a00 */
[----:B-----5:R0:W-:Y:S04]  /*5b80*/  STL [R1+0xa4], R2 ;  /* 0x0000a40201007387 */ /* 0x0201e80000100800 */
[----:B0-----:R-:W3:Y:S04]  /*5b90*/  LDL.LU R2, [R1+0x88] ;  /* 0x0000880001027983 */ /* 0x001ee80000300800 */
[----:B------:R0:W-:Y:S04]  /*5ba0*/  STL [R1+0xa0], R0 ;  /* 0x0000a00001007387 */ /* 0x0001e80000100800 */
[----:B0-----:R-:W4:Y:S01]  /*5bb0*/  LDL R0, [R1+0x98] ;  /* 0x0000980001007983 */ /* 0x001f220000100800 */
[----:B---3--:R-:W-:-:S03]  /*5bc0*/  IMAD.WIDE R30, R2, 0x40, R4 ;  /* 0x00000040021e7825 */ /* 0x008fc600078e0204 */
[----:B------:R0:W5:Y:S04]  /*5bd0*/  LDL.LU.64 R4, [R1+0xa8] ;  /* 0x0000a80001047983 */ /* 0x0001680000300a00 */
[----:B------:R0:W5:Y:S01]  /*5be0*/  LDL.LU R2, [R1+0xa4] ;  /* 0x0000a40001027983 */ /* 0x0001620000300800 */
[-C--:B--2---:R-:W-:Y:S02]  /*5bf0*/  IMAD R26, R31, R28.reuse, RZ ;  /* 0x0000001c1f1a7224 */ /* 0x084fe400078e02ff */
[----:B------:R-:W-:-:S04]  /*5c00*/  IMAD.WIDE.U32 R24, R30, R28, R24 ;  /* 0x0000001c1e187225 */ /* 0x000fc800078e0018 */
[----:B------:R-:W-:Y:S01]  /*5c10*/  IMAD R27, R30, R29, R26 ;  /* 0x0000001d1e1b7224 */ /* 0x000fe200078e021a */
[----:B------:R-:W-:Y:S01]  /*5c20*/  LEA R26, P1, R28, R24, 0x3 ;  /* 0x000000181c1a7211 */ /* 0x000fe200078218ff */
[----:B----4-:R-:W-:Y:S01]  /*5c30*/  IMAD.IADD R39, R0, 0x1, -R34 ;  /* 0x0000000100277824 */ /* 0x010fe200078e0a22 */
[----:B------:R-:W-:Y:S01]  /*5c40*/  IADD3 R24, P2, R24, UR6, RZ ;  /* 0x0000000618187c10 */ /* 0x000fe2000ff5e0ff */
[----:B------:R0:W5:Y:S01]  /*5c50*/  LDL.LU R0, [R1+0xa0] ;  /* 0x0000a00001007983 */ /* 0x0001620000300800 */
[----:B------:R-:W-:Y:S01]  /*5c60*/  IMAD.IADD R27, R25, 0x1, R27 ;  /* 0x00000001191b7824 */ /* 0x000fe200078e021b */
[----:B------:R-:W-:-:S04]  /*5c70*/  IADD3 R26, P4, R26, UR6, RZ ;  /* 0x000000061a1a7c10 */ /* 0x000fc8000ff9e0ff */
[----:B------:R-:W-:Y:S01]  /*5c80*/  LEA.HI.X R29, R28, R27, R29, 0x3, P1 ;  /* 0x0000001b1c1d7211 */ /* 0x000fe200008f1c1d */
[----:B------:R-:W-:Y:S01]  /*5c90*/  IMAD R28, R40, -0x2, R35 ;  /* 0xfffffffe281c7824 */ /* 0x000fe200078e0223 */
[----:B------:R-:W-:Y:S01]  /*5ca0*/  FSETP.NEU.AND P1, PT, RZ, UR26, PT ;  /* 0x0000001aff007c0b */ /* 0x000fe2000bf2d000 */
[----:B------:R-:W-:Y:S01]  /*5cb0*/  BSSY B0, `(.L_x_40) ;  /* 0x00008db000007945 */ /* 0x000fe20003800000 */
[----:B------:R-:W-:Y:S02]  /*5cc0*/  IADD3.X R25, R27, UR7, RZ, P2, !PT ;  /* 0x000000071b197c10 */ /* 0x000fe400097fe4ff */
[----:B------:R-:W-:Y:S01]  /*5cd0*/  IADD3.X R27, R29, UR7, RZ, P4, !PT ;  /* 0x000000071d1b7c10 */ /* 0x000fe2000a7fe4ff */
[----:B------:R-:W-:-:S08]  /*5ce0*/  IMAD.IADD R34, R28, 0x1, -R37 ;  /* 0x000000011c227824 */ /* 0x000fd000078e0a25 */
[----:B0-----:R-:W-:Y:S05]  /*5cf0*/  @!P1 BRA `(.L_x_41) ;  /* 0x0000006800d89947 */ /* 0x001fea0003800000 */
[----:B------:R-:W-:Y:S01]  /*5d00*/  ULDC.64 UR6, c[0x0][0x5b8] ;  /* 0x00016e0000067ab9 */ /* 0x000fe20000000a00 */
[----:B------:R-:W-:Y:S01]  /*5d10*/  ULDC.64 UR8, c[0x0][0x5a8] ;  /* 0x00016a0000087ab9 */ /* 0x000fe20000000a00 */
[----:B------:R-:W-:Y:S01]  /*5d20*/  IMAD.WIDE.U32 R32, R227, UR6, R32 ;  /* 0x00000006e3207c25 */ /* 0x000fe2000f8e0020 */
[----:B------:R-:W-:Y:S03]  /*5d30*/  BSSY B1, `(.L_x_42) ;  /* 0x0000010000017945 */ /* 0x000fe60003800000 */
[----:B------:R-:W-:Y:S01]  /*5d40*/  IMAD R28, R38, UR6, RZ ;  /* 0x00000006261c7c24 */ /* 0x000fe2000f8e02ff */
[----:B------:R-:W-:-:S03]  /*5d50*/  IADD3 R32, P1, R37, R32, RZ ;  /* 0x0000002025207210 */ /* 0x000fc60007f3e0ff */
[----:B------:R-:W-:Y:S01]  /*5d60*/  IMAD R29, R227, UR7, R28 ;  /* 0x00000007e31d7c24 */ /* 0x000fe2000f8e021c */
[----:B------:R-:W-:Y:S02]  /*5d70*/  ULDC.64 UR6, c[0x0][0x5b0] ;  /* 0x00016c0000067ab9 */ /* 0x000fe40000000a00 */
[----:B------:R-:W-:Y:S02]  /*5d80*/  IMAD R35, R31, UR6, RZ ;  /* 0x000000061f237c24 */ /* 0x000fe4000f8e02ff */
[----:B------:R-:W-:Y:S02]  /*5d90*/  IADD3.X R33, R36, R33, R29, P1, !PT ;  /* 0x0000002124217210 */ /* 0x000fe40000ffe41d */
[----:B------:R-:W-:Y:S01]  /*5da0*/  ISETP.GE.AND P1, PT, R39, 0x1, PT ;  /* 0x000000012700780c */ /* 0x000fe20003f26270 */
[C---:B------:R-:W-:Y:S02]  /*5db0*/  IMAD R35, R30.reuse, UR7, R35 ;  /* 0x000000071e237c24 */ /* 0x040fe4000f8e0223 */
[----:B------:R-:W-:Y:S01]  /*5dc0*/  IMAD.WIDE.U32 R28, R30, UR6, R32 ;  /* 0x000000061e1c7c25 */ /* 0x000fe2000f8e0020 */
[----:B------:R-:W-:-:S02]  /*5dd0*/  ISETP.LT.OR P5, PT, R34, 0x1, !P1 ;  /* 0x000000012200780c */ /* 0x000fc40004fa1670 */
[----:B------:R-:W-:-:S04]  /*5de0*/  IADD3 R28, P2, R28, UR8, RZ ;  /* 0x000000081c1c7c10 */ /* 0x000fc8000ff5e0ff */
[--C-:B------:R-:W-:Y:S02]  /*5df0*/  IADD3.X R29, R29, UR9, R35.reuse, P2, !PT ;  /* 0x000000091d1d7c10 */ /* 0x100fe400097fe423 */
[----:B------:R-:W-:-:S05]  /*5e00*/  PRMT R35, RZ, 0x7610, R35 ;  /* 0x00007610ff237816 */ /* 0x000fca0000000023 */
[----:B------:R-:W-:Y:S05]  /*5e10*/  @P5 BRA `(.L_x_43) ;  /* 0x0000000000045947 */ /* 0x000fea0003800000 */
[----:B------:R0:W5:Y:S02]  /*5e20*/  LDG.E.U8 R35, desc[UR22][R28.64] ;  /* 0x000000161c237981 */ /* 0x000164000c1e1100 */
.L_x_43:
[----:B------:R-:W-:Y:S05]  /*5e30*/  BSYNC B1 ;  /* 0x0000000000017941 */ /* 0x000fea0003800000 */
.L_x_42:
[----:B-----5:R-:W-:Y:S01]  /*5e40*/  LOP3.LUT R35, R35, 0xff, RZ, 0xc0, !PT ;  /* 0x000000ff23237812 */ /* 0x020fe200078ec0ff */
[----:B------:R-:W-:Y:S01]  /*5e50*/  BSSY B1, `(.L_x_44) ;  /* 0x000000b000017945 */ /* 0x000fe20003800000 */
[----:B------:R-:W-:Y:S02]  /*5e60*/  ISETP.LT.OR P4, PT, R34, 0x2, !P1 ;  /* 0x000000022200780c */ /* 0x000fe40004f81670 */
[----:B------:R-:W-:-:S05]  /*5e70*/  F2FP.F16.E5M2.UNPACK_B R35, R35 ;  /* 0x00000023ff23723e */ /* 0x000fca00020004ff */
[----:B------:R-:W-:-:S05]  /*5e80*/  HADD2.F32 R35, -RZ, R35.H0_H0 ;  /* 0x20000023ff237230 */ /* 0x000fca0000004100 */
[----:B------:R-:W-:-:S04]  /*5e90*/  FMUL R35, R35, UR26 ;  /* 0x0000001a23237c20 */ /* 0x000fc80008400000 */
[----:B------:R-:W-:-:S05]  /*5ea0*/  FFMA R35, R226, UR25, R35 ;  /* 0x00000019e2237c23 */ /* 0x000fca0008000023 */
[----:B------:R-:W-:Y:S02]  /*5eb0*/  F2FP.SATFINITE.E5M2.F32.PACK_AB_MERGE_C R37, RZ, R35, RZ ;  /* 0x00000023ff25723e */ /* 0x000fe400048060ff */
[----:B------:R-:W-:-:S03]  /*5ec0*/  PRMT R35, RZ, 0x7610, R35 ;  /* 0x00007610ff237816 */ /* 0x000fc60000000023 */
[----:B------:R2:W-:Y:S01]  /*5ed0*/  @!P5 STG.E.U8 desc[UR22][R24.64], R37 ;  /* 0x000000251800d986 */ /* 0x0005e2000c101116 */
[----:B------:R-:W-:Y:S05]  /*5ee0*/  @P4 BRA `(.L_x_45) ;  /* 0x0000000000044947 */ /* 0x000fea0003800000 */
[----:B------:R3:W5:Y:S02]  /*5ef0*/  LDG.E.U8 R35, desc[UR22][R28.64+0x1] ;  /* 0x000001161c237981 */ /* 0x000764000c1e1100 */
.L_x_45:
[----:B------:R-:W-:Y:S05]  /*5f00*/  BSYNC B1 ;  /* 0x0000000000017941 */ /* 0x000fea0003800000 */
.L_x_44:
[----:B-----5:R-:W-:Y:S01]  /*5f10*/  LOP3.LUT R35, R35, 0xff, RZ, 0xc0, !PT ;  /* 0x000000ff23237812 */ /* 0x020fe200078ec0ff */
[----:B------:R-:W-:Y:S01]  /*5f20*/  BSSY B1, `(.L_x_46) ;  /* 0x0000013000017945 */ /* 0x000fe20003800000 */
[----:B--2---:R-:W-:Y:S02]  /*5f30*/  IADD3 R37, P2, R30, 0x8, RZ ;  /* 0x000000081e257810 */ /* 0x004fe40007f5e0ff */
[----:B------:R-:W-:-:S03]  /*5f40*/  F2FP.F16.E5M2.UNPACK_B R35, R35 ;  /* 0x00000023ff23723e */ /* 0x000fc600020004ff */
[----:B------:R-:W-:Y:S01]  /*5f50*/  IMAD.X R31, RZ, RZ, R31, P2 ;  /* 0x000000ffff1f7224 */ /* 0x000fe200010e061f */
[----:B------:R-:W-:Y:S01]  /*5f60*/  ISETP.GE.AND P2, PT, R39, 0x9, PT ;  /* 0x000000092700780c */ /* 0x000fe20003f46270 */
[----:B------:R-:W-:Y:S02]  /*5f70*/  HADD2.F32 R35, -RZ, R35.H0_H0 ;  /* 0x20000023ff237230 */ /* 0x000fe40000004100 */
[----:B------:R-:W-:Y:S01]  /*5f80*/  IMAD R36, R31, UR6, RZ ;  /* 0x000000061f247c24 */ /* 0x000fe2000f8e02ff */
[----:B------:R-:W-:Y:S01]  /*5f90*/  ISETP.LT.OR P5, PT, R34, 0x1, !P2 ;  /* 0x000000012200780c */ /* 0x000fe200057a1670 */
[----:B------:R-:W-:-:S04]  /*5fa0*/  IMAD.WIDE.U32 R32, R37, UR6, R32 ;  /* 0x0000000625207c25 */ /* 0x000fc8000f8e0020 */
[----:B------:R-:W-:Y:S01]  /*5fb0*/  FMUL R30, R35, UR26 ;  /* 0x0000001a231e7c20 */ /* 0x000fe20008400000 */
[----:B------:R-:W-:-:S03]  /*5fc0*/  IMAD R37, R37, UR7, R36 ;  /* 0x0000000725257c24 */ /* 0x000fc6000f8e0224 */
[----:B------:R-:W-:Y:S01]  /*5fd0*/  FFMA R225, R225, UR25, R30 ;  /* 0x00000019e1e17c23 */ /* 0x000fe2000800001e */
[----:B------:R-:W-:Y:S02]  /*5fe0*/  IADD3 R30, P6, R32, UR8, RZ ;  /* 0x00000008201e7c10 */ /* 0x000fe4000ffde0ff */
[----:B------:R-:W-:Y:S02]  /*5ff0*/  PRMT R32, RZ, 0x7610, R32 ;  /* 0x00007610ff207816 */ /* 0x000fe40000000020 */
[----:B------:R-:W-:Y:S02]  /*6000*/  F2FP.SATFINITE.E5M2.F32.PACK_AB_MERGE_C R225, RZ, R225, RZ ;  /* 0x000000e1ffe1723e */ /* 0x000fe400048060ff */
[----:B------:R-:W-:-:S03]  /*6010*/  IADD3.X R31, R33, UR9, R37, P6, !PT ;  /* 0x00000009211f7c10 */ /* 0x000fc6000b7fe425 */
[----:B------:R2:W-:Y:S01]  /*6020*/  @!P4 STG.E.U8 desc[UR22][R24.64+0x1], R225 ;  /* 0x000001e11800c986 */ /* 0x0005e2000c101116 */
[----:B------:R-:W-:Y:S05]  /*6030*/  @P5 BRA `(.L_x_47) ;  /* 0x0000000000045947 */ /* 0x000fea0003800000 */
[----:B------:R4:W5:Y:S02]  /*6040*/  LDG.E.U8 R32, desc[UR22][R30.64] ;  /* 0x000000161e207981 */ /* 0x000964000c1e1100 */
.L_x_47:
[----:B------:R-:W-:Y:S05]  /*6050*/  BSYNC B1 ;  /* 0x0000000000017941 */ /* 0x000fea0003800000 */
.L_x_46:
[----:B-----5:R-:W-:Y:S01]  /*6060*/  LOP3.LUT R32, R32, 0xff, RZ, 0xc0, !PT ;  /* 0x000000ff20207812 */ /* 0x020fe200078ec0ff */
[----:B------:R-:W-:Y:S01]  /*6070*/  BSSY B1, `(.L_x_48) ;  /* 0x000000b000017945 */ /* 0x000fe20003800000 */
[----:B------:R-:W-:Y:S02]  /*6080*/  ISETP.LT.OR P4, PT, R34, 0x2, !P2 ;  /* 0x000000022200780c */ /* 0x000fe40005781670 */
[----:B------:R-:W-:-:S05]  /*6090*/  F2FP.F16.E5M2.UNPACK_B R32, R32 ;  /* 0x00000020ff20723e */ /* 0x000fca00020004ff */
[----:B------:R-:W-:-:S05]  /*60a0*/  HADD2.F32 R32, -RZ, R32.H0_H0 ;  /* 0x20000020ff207230 */ /* 0x000fca0000004100 */
[----:B------:R-:W-:Y:S01]  /*60b0*/  FMUL R33, R32, UR26 ;  /* 0x0000001a20217c20 */ /* 0x000fe20008400000 */
[----:B------:R-:W-:-:S03]  /*60c0*/  PRMT R32, RZ, 0x7610, R32 ;  /* 0x00007610ff207816 */ /* 0x000fc60000000020 */
[----:B------:R-:W-:-:S05]  /*60d0*/  FFMA R33, R224, UR25, R33 ;  /* 0x00000019e0217c23 */ /* 0x000fca0008000021 */
[----:B------:R-:W-:-:S05]  /*60e0*/  F2FP.SATFINITE.E5M2.F32.PACK_AB_MERGE_C R33, RZ, R33, RZ ;  /* 0x00000021ff21723e */ /* 0x000fca00048060ff */
[----:B------:R0:W-:Y:S01]  /*60f0*/  @!P5 STG.E.U8 desc[UR22][R26.64], R33 ;  /* 0x000000211a00d986 */ /* 0x0001e2000c101116 */
[----:B------:R-:W-:Y:S05]  /*6100*/  @P4 BRA `(.L_x_49) ;  /* 0x0000000000044947 */ /* 0x000fea0003800000 */
[----:B------:R0:W5:Y:S02]  /*6110*/  LDG.E.U8 R32, desc[UR22][R30.64+0x1] ;  /* 0x000001161e207981 */ /* 0x000164000c1e1100 */
.L_x_49:
[----:B------:R-:W-:Y:S05]  /*6120*/  BSYNC B1 ;  /* 0x0000000000017941 */ /* 0x000fea0003800000 */
.L_x_48:
[----:B-----5:R-:W-:Y:S01]  /*6130*/  LOP3.LUT R32, R32, 0xff, RZ, 0xc0, !PT ;  /* 0x000000ff20207812 */ /* 0x020fe200078ec0ff */
[----:B------:R-:W-:Y:S01]  /*6140*/  BSSY B1, `(.L_x_50) ;  /* 0x000000b000017945 */ /* 0x000fe20003800000 */
[----:B------:R-:W-:Y:S02]  /*6150*/  ISETP.LT.OR P5, PT, R34, 0x9, !P1 ;  /* 0x000000092200780c */ /* 0x000fe40004fa1670 */
[----:B------:R-:W-:-:S05]  /*6160*/  F2FP.F16.E5M2.UNPACK_B R32, R32 ;  /* 0x00000020ff20723e */ /* 0x000fca00020004ff */
[----:B------:R-:W-:-:S05]  /*6170*/  HADD2.F32 R32, -RZ, R32.H0_H0 ;  /* 0x20000020ff207230 */ /* 0x000fca0000004100 */
[----:B------:R-:W-:-:S04]  /*6180*/  FMUL R32, R32, UR26 ;  /* 0x0000001a20207c20 */ /* 0x000fc80008400000 */
[----:B------:R-:W-:-:S05]  /*6190*/  FFMA R32, R223, UR25, R32 ;  /* 0x00000019df207c23 */ /* 0x000fca0008000020 */
[----:B0-----:R-:W-:Y:S02]  /*61a0*/  F2FP.SATFINITE.E5M2.F32.PACK_AB_MERGE_C R33, RZ, R32, RZ ;  /* 0x00000020ff21723e */ /* 0x001fe400048060ff */
[----:B------:R-:W-:-:S03]  /*61b0*/  PRMT R32, RZ, 0x7610, R32 ;  /* 0x00007610ff207816 */ /* 0x000fc60000000020 */
[----:B------:R0:W-:Y:S01]  /*61c0*/  @!P4 STG.E.U8 desc[UR22][R26.64+0x1], R33 ;  /* 0x000001211a00c986 */ /* 0x0001e2000c101116 */
[----:B------:R-:W-:Y:S05]  /*61d0*/  @P5 BRA `(.L_x_51) ;  /* 0x0000000000045947 */ /* 0x000fea0003800000 */
[----:B------:R0:W5:Y:S02]  /*61e0*/  LDG.E.U8 R32, desc[UR22][R28.64+0x8] ;  /* 0x000008161c207981 */ /* 0x000164000c1e1100 */
.L_x_51:
[----:B------:R-:W-:Y:S05]  /*61f0*/  BSYNC B1 ;  /* 0x0000000000017941 */ /* 0x000fea0003800000 */
.L_x_50:
[----:B-----5:R-:W-:Y:S01]  /*6200*/  LOP3.LUT R32, R32, 0xff, RZ, 0xc0, !PT ;  /* 0x000000ff20207812 */ /* 0x020fe200078ec0ff */
[----:B------:R-:W-:Y:S01]  /*6210*/  BSSY B1, `(.L_x_52) ;  /* 0x000000b000017945 */ /* 0x000fe20003800000 */
[----:B------:R-:W-:Y:S02]  /*6220*/  ISETP.LT.OR P4, PT, R34, 0xa, !P1 ;  /* 0x0000000a2200780c */ /* 0x000fe40004f81670 */
[----:B------:R-:W-:-:S05]  /*6230*/  F2FP.F16.E5M2.UNPACK_B R32, R32 ;  /* 0x00000020ff20723e */ /* 0x000fca00020004ff */
[----:B------:R-:W-:-:S05]  /*6240*/  HADD2.F32 R32, -RZ, R32.H0_H0 ;  /* 0x20000020ff207230 */ /* 0x000fca0000004100 */
[----:B0-----:R-:W-:Y:S01]  /*6250*/  FMUL R33, R32, UR26 ;  /* 0x0000001a20217c20 */ /* 0x001fe20008400000 */
[----:B------:R-:W-:-:S03]  /*6260*/  PRMT R32, RZ, 0x7610, R32 ;  /* 0x00007610ff207816 */ /* 0x000fc60000000020 */
[----:B------:R-:W-:-:S05]  /*6270*/  FFMA R33, R222, UR25, R33 ;  /* 0x00000019de217c23 */ /* 0x000fca0008000021 */
[----:B------:R-:W-:-:S05]  /*6280*/  F2FP.SATFINITE.E5M2.F32.PACK_AB_MERGE_C R33, RZ, R33, RZ ;  /* 0x00000021ff21723e */ /* 0x000fca00048060ff */
[----:B------:R0:W-:Y:S01]  /*6290*/  @!P5 STG.E.U8 desc[UR22][R24.64+0x8], R33 ;  /* 0x000008211800d986 */ /* 0x0001e2000c101116 */
[----:B------:R-:W-:Y:S05]  /*62a0*/  @P4 BRA `(.L_x_53) ;  /* 0x0000000000044947 */ /* 0x000fea0003800000 */
[----:B------:R0:W5:Y:S02]  /*62b0*/  LDG.E.U8 R32, desc[UR22][R28.64+0x9] ;  /* 0x000009161c207981 */ /* 0x000164000c1e1100 */
.L_x_53:
[----:B------:R-:W-:Y:S05]  /*62c0*/  BSYNC B1 ;  /* 0x0000000000017941 */ /* 0x000fea0003800000 */
.L_x_52:
        /* <DEDUP_REMOVED lines=12> */
.L_x_55:
[----:B------:R-:W-:Y:S05]  /*6390*/  BSYNC B1 ;  /* 0x0000000000017941 */ /* 0x000fea0003800000 */
.L_x_54:
        /* <DEDUP_REMOVED lines=12> */
.L_x_57:
[----:B------:R-:W-:Y:S05]  /*6460*/  BSYNC B1 ;  /* 0x0000000000017941 */ /* 0x000fea0003800000 */
.L_x_56:
        /* <DEDUP_REMOVED lines=12> */
.L_x_59:
[----:B------:R-:W-:Y:S05]  /*6530*/  BSYNC B1 ;  /* 0x0000000000017941 */ /* 0x000fea0003800000 */
.L_x_58:
        /* <DEDUP_REMOVED lines=12> */
.L_x_61:
[----:B------:R-:W-:Y:S05]  /*6600*/  BSYNC B1 ;  /* 0x0000000000017941 */ /* 0x000fea0003800000 */
.L_x_60:
        /* <DEDUP_REMOVED lines=12> */
.L_x_63:
[----:B------:R-:W-:Y:S05]  /*66d0*/  BSYNC B1 ;  /* 0x0000000000017941 */ /* 0x000fea0003800000 */
.L_x_62:
        /* <DEDUP_REMOVED lines=12> */
.L_x_65:
[----:B------:R-:W-:Y:S05]  /*67a0*/  BSYNC B1 ;  /* 0x0000000000017941 */ /* 0x000fea0003800000 */
.L_x_64:
        /* <DEDUP_REMOVED lines=12> */
.L_x_67:
[----:B------:R-:W-:Y:S05]  /*6870*/  BSYNC B1 ;  /* 0x0000000000017941 */ /* 0x000fea0003800000 */
.L_x_66:
        /* <DEDUP_REMOVED lines=12> */
.L_x_69:
[----:B------:R-:W-:Y:S05]  /*6940*/  BSYNC B1 ;  /* 0x0000000000017941 */ /* 0x000fea0003800000 */
.L_x_68:
        /* <DEDUP_REMOVED lines=12> */
.L_x_71:
[----:B------:R-:W-:Y:S05]  /*6a10*/  BSYNC B1 ;  /* 0x0000000000017941 */ /* 0x000fea0003800000 */
.L_x_70:
        /* <DEDUP_REMOVED lines=12> */
.L_x_73:
[----:B------:R-:W-:Y:S05]  /*6ae0*/  BSYNC B1 ;  /* 0x0000000000017941 */ /* 0x000fea0003800000 */
.L_x_72:
        /* <DEDUP_REMOVED lines=12> */
.L_x_75:
[----:B------:R-:W-:Y:S05]  /*6bb0*/  BSYNC B1 ;  /* 0x0000000000017941 */ /* 0x000fea0003800000 */
.L_x_74:
        /* <DEDUP_REMOVED lines=12> */
.L_x_77:
[----:B------:R-:W-:Y:S05]  /*6c80*/  BSYNC B1 ;  /* 0x0000000000017941 */ /* 0x000fea0003800000 */
.L_x_76:
        /* <DEDUP_REMOVED lines=12> */
.L_x_79:
[----:B------:R-:W-:Y:S05]  /*6d50*/  BSYNC B1 ;  /* 0x0000000000017941 */ /* 0x000fea0003800000 */
.L_x_78:
        /* <DEDUP_REMOVED lines=12> */
.L_x_81:
[----:B------:R-:W-:Y:S05]  /*6e20*/  BSYNC B1 ;  /* 0x0000000000017941 */ /* 0x000fea0003800000 */
.L_x_80:
        /* <DEDUP_REMOVED lines=12> */
.L_x_83:
[----:B------:R-:W-:Y:S05]  /*6ef0*/  BSYNC B1 ;  /* 0x0000000000017941 */ /* 0x000fea0003800000 */
.L_x_82:
        /* <DEDUP_REMOVED lines=12> */
.L_x_85:
[----:B------:R-:W-:Y:S05]  /*6fc0*/  BSYNC B1 ;  /* 0x0000000000017941 */ /* 0x000fea0003800000 */
.L_x_84:
        /* <DEDUP_REMOVED lines=12> */
.L_x_87:
[----:B------:R-:W-:Y:S05]  /*7090*/  BSYNC B1 ;  /* 0x0000000000017941 */ /* 0x000fea0003800000 */
.L_x_86:
        /* <DEDUP_REMOVED lines=12> */
.L_x_89:
[----:B------:R-:W-:Y:S05]  /*7160*/  BSYNC B1 ;  /* 0x0000000000017941 */ /* 0x000fea0003800000 */
.L_x_88:
        /* <DEDUP_REMOVED lines=12> */
.L_x_91:
[----:B------:R-:W-:Y:S05]  /*7230*/  BSYNC B1 ;  /* 0x0000000000017941 */ /* 0x000fea0003800000 */
.L_x_90:
        /* <DEDUP_REMOVED lines=12> */
.L_x_93:
[----:B------:R-:W-:Y:S05]  /*7300*/  BSYNC B1 ;  /* 0x0000000000017941 */ /* 0x000fea0003800000 */
.L_x_92:
        /* <DEDUP_REMOVED lines=12> */
.L_x_95:
[----:B------:R-:W-:Y:S05]  /*73d0*/  BSYNC B1 ;  /* 0x0000000000017941 */ /* 0x000fea0003800000 */
.L_x_94:
        /* <DEDUP_REMOVED lines=12> */
.L_x_97:
[----:B------:R-:W-:Y:S05]  /*74a0*/  BSYNC B1 ;  /* 0x0000000000017941 */ /* 0x000fea0003800000 */
.L_x_96:
        /* <DEDUP_REMOVED lines=12> */
.L_x_99:
[----:B------:R-:W-:Y:S05]  /*7570*/  BSYNC B1 ;  /* 0x0000000000017941 */ /* 0x000fea0003800000 */
.L_x_98:
        /* <DEDUP_REMOVED lines=12> */
.L_x_101:
[----:B------:R-:W-:Y:S05]  /*7640*/  BSYNC B1 ;  /* 0x0000000000017941 */ /* 0x000fea0003800000 */
.L_x_100:
        /* <DEDUP_REMOVED lines=12> */
.L_x_103:
[----:B------:R-:W-:Y:S05]  /*7710*/  BSYNC B1 ;  /* 0x0000000000017941 */ /* 0x000fea0003800000 */
.L_x_102:
        /* <DEDUP_REMOVED lines=12> */
.L_x_105:
[----:B------:R-:W-:Y:S05]  /*77e0*/  BSYNC B1 ;  /* 0x0000000000017941 */ /* 0x000fea0003800000 */
.L_x_104:
        /* <DEDUP_REMOVED lines=12> */
.L_x_107:
[----:B------:R-:W-:Y:S05]  /*78b0*/  BSYNC B1 ;  /* 0x0000000000017941 */ /* 0x000fea0003800000 */
.L_x_106:
        /* <DEDUP_REMOVED lines=12> */
.L_x_109:
[----:B------:R-:W-:Y:S05]  /*7980*/  BSYNC B1 ;  /* 0x0000000000017941 */ /* 0x000fea0003800000 */
.L_x_108:
        /* <DEDUP_REMOVED lines=12> */
.L_x_111:
[----:B------:R-:W-:Y:S05]  /*7a50*/  BSYNC B1 ;  /* 0x0000000000017941 */ /* 0x000fea0003800000 */
.L_x_110:
        /* <DEDUP_REMOVED lines=12> */
.L_x_113:
[----:B------:R-:W-:Y:S05]  /*7b20*/  BSYNC B1 ;  /* 0x0000000000017941 */ /* 0x000fea0003800000 */
.L_x_112:
        /* <DEDUP_REMOVED lines=12> */
.L_x_115:
[----:B------:R-:W-:Y:S05]  /*7bf0*/  BSYNC B1 ;  /* 0x0000000000017941 */ /* 0x000fea0003800000 */
.L_x_114:
        /* <DEDUP_REMOVED lines=12> */
.L_x_117:
[----:B------:R-:W-:Y:S05]  /*7cc0*/  BSYNC B1 ;  /* 0x0000000000017941 */ /* 0x000fea0003800000 */
.L_x_116:
        /* <DEDUP_REMOVED lines=12> */
.L_x_119:
[----:B------:R-:W-:Y:S05]  /*7d90*/  BSYNC B1 ;  /* 0x0000000000017941 */ /* 0x000fea0003800000 */
.L_x_118:
        /* <DEDUP_REMOVED lines=12> */
.L_x_121:
[----:B------:R-:W-:Y:S05]  /*7e60*/  BSYNC B1 ;  /* 0x0000000000017941 */ /* 0x000fea0003800000 */
.L_x_120:
        /* <DEDUP_REMOVED lines=12> */
.L_x_123:
[----:B------:R-:W-:Y:S05]  /*7f30*/  BSYNC B1 ;  /* 0x0000000000017941 */ /* 0x000fea0003800000 */
.L_x_122:
        /* <DEDUP_REMOVED lines=12> */
.L_x_125:
[----:B------:R-:W-:Y:S05]  /*8000*/  BSYNC B1 ;  /* 0x0000000000017941 */ /* 0x000fea0003800000 */
.L_x_124:
        /* <DEDUP_REMOVED lines=12> */
.L_x_127:
[----:B------:R-:W-:Y:S05]  /*80d0*/  BSYNC B1 ;  /* 0x0000000000017941 */ /* 0x000fea0003800000 */
.L_x_126:
        /* <DEDUP_REMOVED lines=12> */
.L_x_129:
[----:B------:R-:W-:Y:S05]  /*81a0*/  BSYNC B1 ;  /* 0x0000000000017941 */ /* 0x000fea0003800000 */
.L_x_128:
        /* <DEDUP_REMOVED lines=12> */
.L_x_131:
[----:B------:R-:W-:Y:S05]  /*8270*/  BSYNC B1 ;  /* 0x0000000000017941 */ /* 0x000fea0003800000 */
.L_x_130:
        /* <DEDUP_REMOVED lines=12> */
.L_x_133:
[----:B------:R-:W-:Y:S05]  /*8340*/  BSYNC B1 ;  /* 0x0000000000017941 */ /* 0x000fea0003800000 */
.L_x_132:
        /* <DEDUP_REMOVED lines=12> */
.L_x_135:
[----:B------:R-:W-:Y:S05]  /*8410*/  BSYNC B1 ;  /* 0x0000000000017941 */ /* 0x000fea0003800000 */
.L_x_134:
        /* <DEDUP_REMOVED lines=12> */
.L_x_137:
[----:B------:R-:W-:Y:S05]  /*84e0*/  BSYNC B1 ;  /* 0x0000000000017941 */ /* 0x000fea0003800000 */
.L_x_136:
        /* <DEDUP_REMOVED lines=12> */
.L_x_139:
[----:B------:R-:W-:Y:S05]  /*85b0*/  BSYNC B1 ;  /* 0x0000000000017941 */ /* 0x000fea0003800000 */
.L_x_138:
        /* <DEDUP_REMOVED lines=12> */
.L_x_141:
[----:B------:R-:W-:Y:S05]  /*8680*/  BSYNC B1 ;  /* 0x0000000000017941 */ /* 0x000fea0003800000 */
.L_x_140:
        /* <DEDUP_REMOVED lines=12> */
.L_x_143:
[----:B------:R-:W-:Y:S05]  /*8750*/  BSYNC B1 ;  /* 0x0000000000017941 */ /* 0x000fea0003800000 */
.L_x_142:
        /* <DEDUP_REMOVED lines=12> */
.L_x_145:
[----:B------:R-:W-:Y:S05]  /*8820*/  BSYNC B1 ;  /* 0x0000000000017941 */ /* 0x000fea0003800000 */
.L_x_144:
        /* <DEDUP_REMOVED lines=12> */
.L_x_147:
[----:B------:R-:W-:Y:S05]  /*88f0*/  BSYNC B1 ;  /* 0x0000000000017941 */ /* 0x000fea0003800000 */
.L_x_146:
        /* <DEDUP_REMOVED lines=12> */
.L_x_149:
[----:B------:R-:W-:Y:S05]  /*89c0*/  BSYNC B1 ;  /* 0x0000000000017941 */ /* 0x000fea0003800000 */
.L_x_148:
        /* <DEDUP_REMOVED lines=12> */
.L_x_151:
[----:B------:R-:W-:Y:S05]  /*8a90*/  BSYNC B1 ;  /* 0x0000000000017941 */ /* 0x000fea0003800000 */
.L_x_150:
        /* <DEDUP_REMOVED lines=12> */
.L_x_153:
[----:B------:R-:W-:Y:S05]  /*8b60*/  BSYNC B1 ;  /* 0x0000000000017941 */ /* 0x000fea0003800000 */
.L_x_152:
        /* <DEDUP_REMOVED lines=12> */
.L_x_155:
[----:B------:R-:W-:Y:S05]  /*8c30*/  BSYNC B1 ;  /* 0x0000000000017941 */ /* 0x000fea0003800000 */
.L_x_154:
        /* <DEDUP_REMOVED lines=12> */
.L_x_157:
[----:B------:R-:W-:Y:S05]  /*8d00*/  BSYNC B1 ;  /* 0x0000000000017941 */ /* 0x000fea0003800000 */
.L_x_156:
        /* <DEDUP_REMOVED lines=12> */
.L_x_159:
[----:B------:R-:W-:Y:S05]  /*8dd0*/  BSYNC B1 ;  /* 0x0000000000017941 */ /* 0x000fea0003800000 */
.L_x_158:
        /* <DEDUP_REMOVED lines=12> */
.L_x_161:
[----:B------:R-:W-:Y:S05]  /*8ea0*/  BSYNC B1 ;  /* 0x0000000000017941 */ /* 0x000fea0003800000 */
.L_x_160:
        /* <DEDUP_REMOVED lines=12> */
.L_x_163:
[----:B------:R-:W-:Y:S05]  /*8f70*/  BSYNC B1 ;  /* 0x0000000000017941 */ /* 0x000fea0003800000 */
.L_x_162:
        /* <DEDUP_REMOVED lines=12> */
.L_x_165:
[----:B------:R-:W-:Y:S05]  /*9040*/  BSYNC B1 ;  /* 0x0000000000017941 */ /* 0x000fea0003800000 */
.L_x_164:
        /* <DEDUP_REMOVED lines=12> */
.L_x_167:
[----:B------:R-:W-:Y:S05]  /*9110*/  BSYNC B1 ;  /* 0x0000000000017941 */ /* 0x000fea0003800000 */
.L_x_166:
        /* <DEDUP_REMOVED lines=12> */
.L_x_169:
[----:B------:R-:W-:Y:S05]  /*91e0*/  BSYNC B1 ;  /* 0x0000000000017941 */ /* 0x000fea0003800000 */
.L_x_168:
        /* <DEDUP_REMOVED lines=12> */
.L_x_171:
[----:B------:R-:W-:Y:S05]  /*92b0*/  BSYNC B1 ;  /* 0x0000000000017941 */ /* 0x000fea0003800000 */
.L_x_170:
        /* <DEDUP_REMOVED lines=12> */
.L_x_173:
[----:B------:R-:W-:Y:S05]  /*9380*/  BSYNC B1 ;  /* 0x0000000000017941 */ /* 0x000fea0003800000 */
.L_x_172:
        /* <DEDUP_REMOVED lines=12> */
.L_x_175:
[----:B------:R-:W-:Y:S05]  /*9450*/  BSYNC B1 ;  /* 0x0000000000017941 */ /* 0x000fea0003800000 */
.L_x_174:
        /* <DEDUP_REMOVED lines=12> */
.L_x_177:
[----:B------:R-:W-:Y:S05]  /*9520*/  BSYNC B1 ;  /* 0x0000000000017941 */ /* 0x000fea0003800000 */
.L_x_176:
        /* <DEDUP_REMOVED lines=12> */
.L_x_179:
[----:B------:R-:W-:Y:S05]  /*95f0*/  BSYNC B1 ;  /* 0x0000000000017941 */ /* 0x000fea0003800000 */
.L_x_178:
        /* <DEDUP_REMOVED lines=12> */
.L_x_181:
[----:B------:R-:W-:Y:S05]  /*96c0*/  BSYNC B1 ;  /* 0x0000000000017941 */ /* 0x000fea0003800000 */
.L_x_180:
        /* <DEDUP_REMOVED lines=12> */
.L_x_183:
[----:B------:R-:W-:Y:S05]  /*9790*/  BSYNC B1 ;  /* 0x0000000000017941 */ /* 0x000fea0003800000 */
.L_x_182:
        /* <DEDUP_REMOVED lines=12> */
.L_x_185:
[----:B------:R-:W-:Y:S05]  /*9860*/  BSYNC B1 ;  /* 0x0000000000017941 */ /* 0x000fea0003800000 */
.L_x_184:
        /* <DEDUP_REMOVED lines=12> */
.L_x_187:
[----:B------:R-:W-:Y:S05]  /*9930*/  BSYNC B1 ;  /* 0x0000000000017941 */ /* 0x000fea0003800000 */
.L_x_186:
        /* <DEDUP_REMOVED lines=12> */
.L_x_189:
[----:B------:R-:W-:Y:S05]  /*9a00*/  BSYNC B1 ;  /* 0x0000000000017941 */ /* 0x000fea0003800000 */
.L_x_188:
        /* <DEDUP_REMOVED lines=12> */
.L_x_191:
[----:B------:R-:W-:Y:S05]  /*9ad0*/  BSYNC B1 ;  /* 0x0000000000017941 */ /* 0x000fea0003800000 */
.L_x_190:
        /* <DEDUP_REMOVED lines=12> */
.L_x_193:
[----:B------:R-:W-:Y:S05]  /*9ba0*/  BSYNC B1 ;  /* 0x0000000000017941 */ /* 0x000fea0003800000 */
.L_x_192:
[----:B-----5:R-:W-:Y:S01]  /*9bb0*/  LOP3.LUT R32, R32, 0xff, RZ, 0xc0, !PT ;  /* 0x000000ff20207812 */ /* 0x020fe200078ec0ff */
[----:B------:R-:W-:Y:S01]  /*9bc0*/  BSSY B1, `(.L_x_194) ;  /* 0x000000b000017945 */ /* 0x000fe20003800000 */
[----:B------:R-:W-:Y:S02]  /*9bd0*/  ISETP.LT.OR P5, PT, R34, 0x99, !P1 ;  /* 0x000000992200780c */ /* 0x000fe40004fa1670 */
[----:B------:R-:W-:-:S05]  /*9be0*/  F2FP.F16.E5M2.UNPACK_B R32, R32 ;  /* 0x00000020ff20723e */ /* 0x000fca00020004ff */
[----:B------:R-:W-:-:S05]  /*9bf0*/  HADD2.F32 R32, -RZ, R32.H0_H0 ;  /* 0x20000020ff207230 */ /* 0x000fca0000004100 */
[----:B------:R-:W-:-:S04]  /*9c00*/  FMUL R32, R32, UR26 ;  /* 0x0000001a20207c20 */ /* 0x000fc80008400000 */
[----:B------:R-:W-:Y:S01]  /*9c10*/  FFMA R32, R23, UR25, R32 ;  /* 0x0000001917207c23 */ /* 0x000fe20008000020 */
[----:B------:R-:W-:-:S04]  /*9c20*/  PRMT R23, RZ, 0x7610, R23 ;  /* 0x00007610ff177816 */ /* 0x000fc80000000017 */
[----:B0-----:R-:W-:-:S05]  /*9c30*/  F2FP.SATFINITE.E5M2.F32.PACK_AB_MERGE_C R33, RZ, R32, RZ ;  /* 0x00000020ff21723e */ /* 0x001fca00048060ff */
[----:B------:R0:W-:Y:S01]  /*9c40*/  @!P4 STG.E.U8 desc[UR22][R26.64+0x91], R33 ;  /* 0x000091211a00c986 */ /* 0x0001e2000c101116 */
[----:B------:R-:W-:Y:S05]  /*9c50*/  @P5 BRA `(.L_x_195) ;  /* 0x0000000000045947 */ /* 0x000fea0003800000 */
[----:B------:R0:W5:Y:S02]  /*9c60*/  LDG.E.U8 R23, desc[UR22][R28.64+0x98] ;  /* 0x000098161c177981 */ /* 0x000164000c1e1100 */
.L_x_195:
[----:B------:R-:W-:Y:S05]  /*9c70*/  BSYNC B1 ;  /* 0x0000000000017941 */ /* 0x000fea0003800000 */
.L_x_194:
        /* <DEDUP_REMOVED lines=8> */
[----:B------:R-:W-:-:S05]  /*9d00*/  F2FP.SATFINITE.E5M2.F32.PACK_AB_MERGE_C R23, RZ, R23, RZ ;  /* 0x00000017ff17723e */ /* 0x000fca00048060ff */
[----:B------:R0:W-:Y:S01]  /*9d10*/  @!P5 STG.E.U8 desc[UR22][R24.64+0x98], R23 ;  /* 0x000098171800d986 */ /* 0x0001e2000c101116 */
[----:B------:R-:W-:Y:S05]  /*9d20*/  @P4 BRA `(.L_x_197) ;  /* 0x0000000000044947 */ /* 0x000fea0003800000 */
[----:B------:R0:W5:Y:S02]  /*9d30*/  LDG.E.U8 R22, desc[UR22][R28.64+0x99] ;  /* 0x000099161c167981 */ /* 0x000164000c1e1100 */
.L_x_197:
[----:B------:R-:W-:Y:S05]  /*9d40*/  BSYNC B1 ;  /* 0x0000000000017941 */ /* 0x000fea0003800000 */
.L_x_196:
        /* <DEDUP_REMOVED lines=12> */
.L_x_199:
[----:B------:R-:W-:Y:S05]  /*9e10*/  BSYNC B1 ;  /* 0x0000000000017941 */ /* 0x000fea0003800000 */
.L_x_198:
        /* <DEDUP_REMOVED lines=12> */
.L_x_201:
[----:B------:R-:W-:Y:S05]  /*9ee0*/  BSYNC B1 ;  /* 0x0000000000017941 */ /* 0x000fea0003800000 */
.L_x_200:
        /* <DEDUP_REMOVED lines=12> */
.L_x_203:
[----:B------:R-:W-:Y:S05]  /*9fb0*/  BSYNC B1 ;  /* 0x0000000000017941 */ /* 0x000fea0003800000 */
.L_x_202:
        /* <DEDUP_REMOVED lines=12> */
.L_x_205:
[----:B------:R-:W-:Y:S05]  /*a080*/  BSYNC B1 ;  /* 0x0000000000017941 */ /* 0x000fea0003800000 */
.L_x_204:
        /* <DEDUP_REMOVED lines=12> */
.L_x_207:
[----:B------:R-:W-:Y:S05]  /*a150*/  BSYNC B1 ;  /* 0x0000000000017941 */ /* 0x000fea0003800000 */
.L_x_206:
        /* <DEDUP_REMOVED lines=12> */
.L_x_209:
[----:B------:R-:W-:Y:S05]  /*a220*/  BSYNC B1 ;  /* 0x0000000000017941 */ /* 0x000fea0003800000 */
.L_x_208:
        /* <DEDUP_REMOVED lines=12> */
.L_x_211:
[----:B------:R-:W-:Y:S05]  /*a2f0*/  BSYNC B1 ;  /* 0x0000000000017941 */ /* 0x000fea0003800000 */
.L_x_210:
        /* <DEDUP_REMOVED lines=12> */
.L_x_213:
[----:B------:R-:W-:Y:S05]  /*a3c0*/  BSYNC B1 ;  /* 0x0000000000017941 */ /* 0x000fea0003800000 */
.L_x_212:
        /* <DEDUP_REMOVED lines=12> */
.L_x_215:
[----:B------:R-:W-:Y:S05]  /*a490*/  BSYNC B1 ;  /* 0x0000000000017941 */ /* 0x000fea0003800000 */
.L_x_214:
        /* <DEDUP_REMOVED lines=12> */
.L_x_217:
[----:B------:R-:W-:Y:S05]  /*a560*/  BSYNC B1 ;  /* 0x0000000000017941 */ /* 0x000fea0003800000 */
.L_x_216:
        /* <DEDUP_REMOVED lines=12> */
.L_x_219:
[----:B------:R-:W-:Y:S05]  /*a630*/  BSYNC B1 ;  /* 0x0000000000017941 */ /* 0x000fea0003800000 */
.L_x_218:
        /* <DEDUP_REMOVED lines=12> */
.L_x_221:
[----:B------:R-:W-:Y:S05]  /*a700*/  BSYNC B1 ;  /* 0x0000000000017941 */ /* 0x000fea0003800000 */
.L_x_220:
        /* <DEDUP_REMOVED lines=12> */
.L_x_223:
[----:B------:R-:W-:Y:S05]  /*a7d0*/  BSYNC B1 ;  /* 0x0000000000017941 */ /* 0x000fea0003800000 */
.L_x_222:
        /* <DEDUP_REMOVED lines=12> */
.L_x_225:
[----:B------:R-:W-:Y:S05]  /*a8a0*/  BSYNC B1 ;  /* 0x0000000000017941 */ /* 0x000fea0003800000 */
.L_x_224:
        /* <DEDUP_REMOVED lines=12> */
.L_x_227:
[----:B------:R-:W-:Y:S05]  /*a970*/  BSYNC B1 ;  /* 0x0000000000017941 */ /* 0x000fea0003800000 */
.L_x_226:
        /* <DEDUP_REMOVED lines=12> */
.L_x_229:
[----:B------:R-:W-:Y:S05]  /*aa40*/  BSYNC B1 ;  /* 0x0000000000017941 */ /* 0x000fea0003800000 */
.L_x_228:
        /* <DEDUP_REMOVED lines=12> */
.L_x_231:
[----:B------:R-:W-:Y:S05]  /*ab10*/  BSYNC B1 ;  /* 0x0000000000017941 */ /* 0x000fea0003800000 */
.L_x_230:
        /* <DEDUP_REMOVED lines=12> */
.L_x_233:
[----:B------:R-:W-:Y:S05]  /*abe0*/  BSYNC B1 ;  /* 0x0000000000017941 */ /* 0x000fea0003800000 */
.L_x_232:
        /* <DEDUP_REMOVED lines=12> */
.L_x_235:
[----:B------:R-:W-:Y:S05]  /*acb0*/  BSYNC B1 ;  /* 0x0000000000017941 */ /* 0x000fea0003800000 */
.L_x_234:
        /* <DEDUP_REMOVED lines=12> */
.L_x_237:
[----:B------:R-:W-:Y:S05]  /*ad80*/  BSYNC B1 ;  /* 0x0000000000017941 */ /* 0x000fea0003800000 */
.L_x_236:
[----:B-----5:R-:W-:Y:S01]  /*ad90*/  LOP3.LUT R2, R2, 0xff, RZ, 0xc0, !PT ;  /* 0x000000ff02027812 */ /* 0x020fe200078ec0ff */
[----:B------:R-:W-:Y:S01]  /*ada0*/  BSSY B1, `(.L_x_238) ;  /* 0x000000b000017945 */ /* 0x000fe20003800000 */
[----:B------:R-:W-:Y:S02]  /*adb0*/  ISETP.LT.OR P5, PT, R34, 0xc1, !P2 ;  /* 0x000000c12200780c */ /* 0x000fe400057a1670 */
[----:B------:R-:W-:-:S05]  /*adc0*/  F2FP.F16.E5M2.UNPACK_B R2, R2 ;  /* 0x00000002ff02723e */ /* 0x000fca00020004ff */
[----:B------:R-:W-:-:S05]  /*add0*/  HADD2.F32 R2, -RZ, R2.H0_H0 ;  /* 0x20000002ff027230 */ /* 0x000fca0000004100 */
[----:B0-----:R-:W-:-:S04]  /*ade0*/  FMUL R3, R2, UR26 ;  /* 0x0000001a02037c20 */ /* 0x001fc80008400000 */
[----:B------:R-:W-:Y:S01]  /*adf0*/  FFMA R3, R0, UR25, R3 ;  /* 0x0000001900037c23 */ /* 0x000fe20008000003 */
[----:B------:R-:W-:-:S04]  /*ae00*/  PRMT R0, RZ, 0x7610, R0 ;  /* 0x00007610ff007816 */ /* 0x000fc80000000000 */
[----:B------:R-:W-:-:S05]  /*ae10*/  F2FP.SATFINITE.E5M2.F32.PACK_AB_MERGE_C R3, RZ, R3, RZ ;  /* 0x00000003ff03723e */ /* 0x000fca00048060ff */
[----:B------:R0:W-:Y:S01]  /*ae20*/  @!P4 STG.E.U8 desc[UR22][R24.64+0xc1], R3 ;  /* 0x0000c1031800c986 */ /* 0x0001e2000c101116 */
[----:B------:R-:W-:Y:S05]  /*ae30*/  @P5 BRA `(.L_x_239) ;  /* 0x0000000000045947 */ /* 0x000fea0003800000 */
[----:B------:R0:W5:Y:S02]  /*ae40*/  LDG.E.U8 R0, desc[UR22][R30.64+0xc0] ;  /* 0x0000c0161e007981 */ /* 0x000164000c1e1100 */
.L_x_239:
[----:B------:R-:W-:Y:S05]  /*ae50*/  BSYNC B1 ;  /* 0x0000000000017941 */ /* 0x000fea0003800000 */
.L_x_238:
[----:B------:R-:W2:Y:S01]  /*ae60*/  LDL.LU R2, [R1] ;  /* 0x0000000001027983 */ /* 0x000ea20000300800 */
[----:B-----5:R-:W-:Y:S01]  /*ae70*/  LOP3.LUT R0, R0, 0xff, RZ, 0xc0, !PT ;  /* 0x000000ff00007812 */ /* 0x020fe200078ec0ff */
[----:B------:R-:W-:Y:S01]  /*ae80*/  BSSY B1, `(.L_x_240) ;  /* 0x000000b000017945 */ /* 0x000fe20003800000 */
[----:B------:R-:W-:Y:S02]  /*ae90*/  ISETP.LT.OR P4, PT, R34, 0xc2, !P2 ;  /* 0x000000c22200780c */ /* 0x000fe40005781670 */
[----:B------:R-:W-:-:S05]  /*aea0*/  F2FP.F16.E5M2.UNPACK_B R0, R0 ;  /* 0x00000000ff00723e */ /* 0x000fca00020004ff */
[----:B------:R-:W-:-:S05]  /*aeb0*/  HADD2.F32 R0, -RZ, R0.H0_H0 ;  /* 0x20000000ff007230 */ /* 0x000fca0000004100 */
[----:B------:R-:W-:-:S04]  /*aec0*/  FMUL R0, R0, UR26 ;  /* 0x0000001a00007c20 */ /* 0x000fc80008400000 */
[----:B--2---:R-:W-:-:S05]  /*aed0*/  FFMA R0, R2, UR25, R0 ;  /* 0x0000001902007c23 */ /* 0x004fca0008000000 */
[----:B0-----:R-:W-:Y:S02]  /*aee0*/  F2FP.SATFINITE.E5M2.F32.PACK_AB_MERGE_C R3, RZ, R0, RZ ;  /* 0x00000000ff03723e */ /* 0x001fe400048060ff */
[----:B------:R-:W-:-:S03]  /*aef0*/  PRMT R0, RZ, 0x7610, R0 ;  /* 0x00007610ff007816 */ /* 0x000fc60000000000 */
[----:B------:R0:W-:Y:S01]  /*af00*/  @!P5 STG.E.U8 desc[UR22][R26.64+0xc0], R3 ;  /* 0x0000c0031a00d986 */ /* 0x0001e2000c101116 */
[----:B------:R-:W-:Y:S05]  /*af10*/  @P4 BRA `(.L_x_241) ;  /* 0x0000000000044947 */ /* 0x000fea0003800000 */
[----:B------:R2:W5:Y:S02]  /*af20*/  LDG.E.U8 R0, desc[UR22][R30.64+0xc1] ;  /* 0x0000c1161e007981 */ /* 0x000564000c1e1100 */
.L_x_241:
[----:B------:R-:W-:Y:S05]  /*af30*/  BSYNC B1 ;  /* 0x0000000000017941 */ /* 0x000fea0003800000 */
.L_x_240:
[----:B------:R-:W3:Y:S01]  /*af40*/  LDL.LU R2, [R1+0x4] ;  /* 0x0000040001027983 */ /* 0x000ee20000300800 */
[----:B-----5:R-:W-:Y:S01]  /*af50*/  LOP3.LUT R0, R0, 0xff, RZ, 0xc0, !PT ;  /* 0x000000ff00007812 */ /* 0x020fe200078ec0ff */
[----:B------:R-:W-:Y:S01]  /*af60*/  BSSY B1, `(.L_x_242) ;  /* 0x000000b000017945 */ /* 0x000fe20003800000 */
[----:B------:R-:W-:Y:S02]  /*af70*/  ISETP.LT.OR P5, PT, R34, 0xc9, !P1 ;  /* 0x000000c92200780c */ /* 0x000fe40004fa1670 */
[----:B------:R-:W-:-:S05]  /*af80*/  F2FP.F16.E5M2.UNPACK_B R0, R0 ;  /* 0x00000000ff00723e */ /* 0x000fca00020004ff */
[----:B------:R-:W-:-:S05]  /*af90*/  HADD2.F32 R0, -RZ, R0.H0_H0 ;  /* 0x20000000ff007230 */ /* 0x000fca0000004100 */
[----:B------:R-:W-:-:S04]  /*afa0*/  FMUL R0, R0, UR26 ;  /* 0x0000001a00007c20 */ /* 0x000fc80008400000 */
[----:B---3--:R-:W-:-:S05]  /*afb0*/  FFMA R0, R2, UR25, R0 ;  /* 0x0000001902007c23 */ /* 0x008fca0008000000 */
[----:B0-----:R-:W-:Y:S02]  /*afc0*/  F2FP.SATFINITE.E5M2.F32.PACK_AB_MERGE_C R3, RZ, R0, RZ ;  /* 0x00000000ff03723e */ /* 0x001fe400048060ff */
[----:B------:R-:W-:-:S03]  /*afd0*/  PRMT R0, RZ, 0x7610, R0 ;  /* 0x00007610ff007816 */ /* 0x000fc60000000000 */
[----:B------:R0:W-:Y:S01]  /*afe0*/  @!P4 STG.E.U8 desc[UR22][R26.64+0xc1], R3 ;  /* 0x0000c1031a00c986 */ /* 0x0001e2000c101116 */
[----:B------:R-:W-:Y:S05]  /*aff0*/  @P5 BRA `(.L_x_243) ;  /* 0x0000000000045947 */ /* 0x000fea0003800000 */
[----:B------:R3:W5:Y:S02]  /*b000*/  LDG.E.U8 R0, desc[UR22][R28.64+0xc8] ;  /* 0x0000c8161c007981 */ /* 0x000764000c1e1100 */
.L_x_243:
[----:B------:R-:W-:Y:S05]  /*b010*/  BSYNC B1 ;  /* 0x0000000000017941 */ /* 0x000fea0003800000 */
.L_x_242:
[----:B------:R-:W2:Y:S01]  /*b020*/  LDL.LU R2, [R1+0x8] ;  /* 0x0000080001027983 */ /* 0x000ea20000300800 */
        /* <DEDUP_REMOVED lines=12> */
.L_x_245:
[----:B------:R-:W-:Y:S05]  /*b0f0*/  BSYNC B1 ;  /* 0x0000000000017941 */ /* 0x000fea0003800000 */
.L_x_244:
        /* <DEDUP_REMOVED lines=13> */
.L_x_247:
[----:B------:R-:W-:Y:S05]  /*b1d0*/  BSYNC B1 ;  /* 0x0000000000017941 */ /* 0x000fea0003800000 */
.L_x_246:
        /* <DEDUP_REMOVED lines=13> */
.L_x_249:
[----:B------:R-:W-:Y:S05]  /*b2b0*/  BSYNC B1 ;  /* 0x0000000000017941 */ /* 0x000fea0003800000 */
.L_x_248:
        /* <DEDUP_REMOVED lines=13> */
.L_x_251:
[----:B------:R-:W-:Y:S05]  /*b390*/  BSYNC B1 ;  /* 0x0000000000017941 */ /* 0x000fea0003800000 */
.L_x_250:
        /* <DEDUP_REMOVED lines=13> */
.L_x_253:
[----:B------:R-:W-:Y:S05]  /*b470*/  BSYNC B1 ;  /* 0x0000000000017941 */ /* 0x000fea0003800000 */
.L_x_252:
        /* <DEDUP_REMOVED lines=13> */
.L_x_255:
[----:B------:R-:W-:Y:S05]  /*b550*/  BSYNC B1 ;  /* 0x0000000000017941 */ /* 0x000fea0003800000 */
.L_x_254:
        /* <DEDUP_REMOVED lines=13> */
.L_x_257:
[----:B------:R-:W-:Y:S05]  /*b630*/  BSYNC B1 ;  /* 0x0000000000017941 */ /* 0x000fea0003800000 */
.L_x_256:
        /* <DEDUP_REMOVED lines=13> */
.L_x_259:
[----:B------:R-:W-:Y:S05]  /*b710*/  BSYNC B1 ;  /* 0x0000000000017941 */ /* 0x000fea0003800000 */
.L_x_258:
        /* <DEDUP_REMOVED lines=13> */
.L_x_261:
[----:B------:R-:W-:Y:S05]  /*b7f0*/  BSYNC B1 ;  /* 0x0000000000017941 */ /* 0x000fea0003800000 */
.L_x_260:
        /* <DEDUP_REMOVED lines=13> */
.L_x_263:
[----:B------:R-:W-:Y:S05]  /*b8d0*/  BSYNC B1 ;  /* 0x0000000000017941 */ /* 0x000fea0003800000 */
.L_x_262:
        /* <DEDUP_REMOVED lines=13> */
.L_x_265:
[----:B------:R-:W-:Y:S05]  /*b9b0*/  BSYNC B1 ;  /* 0x0000000000017941 */ /* 0x000fea0003800000 */
.L_x_264:
        /* <DEDUP_REMOVED lines=13> */
.L_x_267:
[----:B------:R-:W-:Y:S05]  /*ba90*/  BSYNC B1 ;  /* 0x0000000000017941 */ /* 0x000fea0003800000 */
.L_x_266:
        /* <DEDUP_REMOVED lines=13> */
.L_x_269:
[----:B------:R-:W-:Y:S05]  /*bb70*/  BSYNC B1 ;  /* 0x0000000000017941 */ /* 0x000fea0003800000 */
.L_x_268:
        /* <DEDUP_REMOVED lines=13> */
.L_x_271:
[----:B------:R-:W-:Y:S05]  /*bc50*/  BSYNC B1 ;  /* 0x0000000000017941 */ /* 0x000fea0003800000 */
.L_x_270:
        /* <DEDUP_REMOVED lines=13> */
.L_x_273:
[----:B------:R-:W-:Y:S05]  /*bd30*/  BSYNC B1 ;  /* 0x0000000000017941 */ /* 0x000fea0003800000 */
.L_x_272:
        /* <DEDUP_REMOVED lines=13> */
.L_x_275:
[----:B------:R-:W-:Y:S05]  /*be10*/  BSYNC B1 ;  /* 0x0000000000017941 */ /* 0x000fea0003800000 */
.L_x_274:
        /* <DEDUP_REMOVED lines=13> */
.L_x_277:
[----:B------:R-:W-:Y:S05]  /*bef0*/  BSYNC B1 ;  /* 0x0000000000017941 */ /* 0x000fea0003800000 */
.L_x_276:
        /* <DEDUP_REMOVED lines=13> */
.L_x_279:
[----:B------:R-:W-:Y:S05]  /*bfd0*/  BSYNC B1 ;  /* 0x0000000000017941 */ /* 0x000fea0003800000 */
.L_x_278:
        /* <DEDUP_REMOVED lines=13> */
.L_x_281:
[----:B------:R-:W-:Y:S05]  /*c0b0*/  BSYNC B1 ;  /* 0x0000000000017941 */ /* 0x000fea0003800000 */
.L_x_280:
        /* <DEDUP_REMOVED lines=13> */
.L_x_283:
[----:B------:R-:W-:Y:S05]  /*c190*/  BSYNC B1 ;  /* 0x0000000000017941 */ /* 0x000fea0003800000 */
.L_x_282:
        /* <DEDUP_REMOVED lines=13> */
.L_x_285:
[----:B------:R-:W-:Y:S05]  /*c270*/  BSYNC B1 ;  /* 0x0000000000017941 */ /* 0x000fea0003800000 */
.L_x_284:
        /* <DEDUP_REMOVED lines=13> */
.L_x_287:
[----:B------:R-:W-:Y:S05]  /*c350*/  BSYNC B1 ;  /* 0x0000000000017941 */ /* 0x000fea0003800000 */
.L_x_286:
        /* <DEDUP_REMOVED lines=13> */
.L_x_289:
[----:B------:R-:W-:Y:S05]  /*c430*/  BSYNC B1 ;  /* 0x0000000000017941 */ /* 0x000fea0003800000 */
.L_x_288:
        /* <DEDUP_REMOVED lines=13> */
.L_x_291:
[----:B------:R-:W-:Y:S05]  /*c510*/  BSYNC B1 ;  /* 0x0000000000017941 */ /* 0x000fea0003800000 */
.L_x_290:
        /* <DEDUP_REMOVED lines=13> */
.L_x_293:
[----:B------:R-:W-:Y:S05]  /*c5f0*/  BSYNC B1 ;  /* 0x0000000000017941 */ /* 0x000fea0003800000 */
.L_x_292:
        /* <DEDUP_REMOVED lines=13> */
.L_x_295:
[----:B------:R-:W-:Y:S05]  /*c6d0*/  BSYNC B1 ;  /* 0x0000000000017941 */ /* 0x000fea0003800000 */
.L_x_294:
        /* <DEDUP_REMOVED lines=13> */
.L_x_297:
[----:B------:R-:W-:Y:S05]  /*c7b0*/  BSYNC B1 ;  /* 0x0000000000017941 */ /* 0x000fea0003800000 */
.L_x_296:
[----:B------:R-:W-:Y:S05]  /*c7c0*/  @P2 BRA `(.L_x_298) ;  /* 0x0000002000a42947 */ /* 0x000fea0003800000 */
[----:B------:R-:W2:Y:S01]  /*c7d0*/  LDL.LU R2, [R1+0x74] ;  /* 0x0000740001027983 */ /* 0x000ea20000300800 */
[----:B-----5:R-:W-:-:S04]  /*c7e0*/  LOP3.LUT R0, R0, 0xff, RZ, 0xc0, !PT ;  /* 0x000000ff00007812 */ /* 0x020fc800078ec0ff */
[----:B------:R-:W-:-:S05]  /*c7f0*/  F2FP.F16.E5M2.UNPACK_B R0, R0 ;  /* 0x00000000ff00723e */ /* 0x000fca00020004ff */
[----:B------:R-:W-:-:S05]  /*c800*/  HADD2.F32 R0, -RZ, R0.H0_H0 ;  /* 0x20000000ff007230 */ /* 0x000fca0000004100 */
[----:B------:R-:W-:-:S04]  /*c810*/  FMUL R0, R0, UR26 ;  /* 0x0000001a00007c20 */ /* 0x000fc80008400000 */
[----:B--2---:R-:W-:-:S05]  /*c820*/  FFMA R0, R2, UR25, R0 ;  /* 0x0000001902007c23 */ /* 0x004fca0008000000 */
[----:B0-----:R-:W-:-:S05]  /*c830*/  F2FP.SATFINITE.E5M2.F32.PACK_AB_MERGE_C R3, RZ, R0, RZ ;  /* 0x00000000ff03723e */ /* 0x001fca00048060ff */
[----:B------:R0:W-:Y:S01]  /*c840*/  STG.E.U8 desc[UR22][R26.64+0xf9], R3 ;  /* 0x0000f9031a007986 */ /* 0x0001e2000c101116 */
[----:B------:R-:W-:Y:S05]  /*c850*/  BRA `(.L_x_298) ;  /* 0x0000002000807947 */ /* 0x000fea0003800000 */
.L_x_41:
[C---:B------:R-:W-:Y:S01]  /*c860*/  ISETP.GE.AND P2, PT, R39.reuse, 0x1, PT ;  /* 0x000000012700780c */ /* 0x040fe20003f46270 */
[----:B------:R-:W2:Y:S01]  /*c870*/  LDL.LU R227, [R1+0x14] ;  /* 0x0000140001e37983 */ /* 0x000ea20000300800 */
[----:B------:R-:W-:Y:S01]  /*c880*/  ISETP.GE.AND P1, PT, R39, 0x9, PT ;  /* 0x000000092700780c */ /* 0x000fe20003f26270 */
[----:B------:R-:W-:Y:S01]  /*c890*/  FMUL R226, R226, UR25 ;  /* 0x00000019e2e27c20 */ /* 0x000fe20008400000 */
[C---:B------:R-:W-:Y:S01]  /*c8a0*/  ISETP.LT.OR P4, PT, R34.reuse, 0x1, !P2 ;  /* 0x000000012200780c */ /* 0x040fe20005781670 */
[----:B------:R-:W-:Y:S01]  /*c8b0*/  FMUL R225, R225, UR25 ;  /* 0x00000019e1e17c20 */ /* 0x000fe20008400000 */
[----:B------:R-:W-:Y:S01]  /*c8c0*/  ISETP.LT.OR P5, PT, R34, 0x2, !P2 ;  /* 0x000000022200780c */ /* 0x000fe200057a1670 */
[----:B------:R-:W-:Y:S01]  /*c8d0*/  FMUL R224, R224, UR25 ;  /* 0x00000019e0e07c20 */ /* 0x000fe20008400000 */
[----:B------:R-:W-:Y:S02]  /*c8e0*/  ISETP.LT.OR P6, PT, R34, 0x1, !P1 ;  /* 0x000000012200780c */ /* 0x000fe40004fc1670 */
[----:B------:R-:W-:-:S02]  /*c8f0*/  F2FP.SATFINITE.E5M2.F32.PACK_AB_MERGE_C R29, RZ, R226, RZ ;  /* 0x000000e2ff1d723e */ /* 0x000fc400048060ff */
[----:B------:R-:W-:Y:S01]  /*c900*/  F2FP.SATFINITE.E5M2.F32.PACK_AB_MERGE_C R225, RZ, R225, RZ ;  /* 0x000000e1ffe1723e */ /* 0x000fe200048060ff */
[----:B------:R-:W-:Y:S01]  /*c910*/  FMUL R223, R223, UR25 ;  /* 0x00000019dfdf7c20 */ /* 0x000fe20008400000 */
[----:B------:R-:W-:Y:S01]  /*c920*/  F2FP.SATFINITE.E5M2.F32.PACK_AB_MERGE_C R31, RZ, R224, RZ ;  /* 0x000000e0ff1f723e */ /* 0x000fe200048060ff */
[----:B------:R-:W-:Y:S01]  /*c930*/  FMUL R222, R222, UR25 ;  /* 0x00000019dede7c20 */ /* 0x000fe20008400000 */
[----:B------:R-:W-:Y:S01]  /*c940*/  FMUL R221, R221, UR25 ;  /* 0x00000019dddd7c20 */ /* 0x000fe20008400000 */
[----:B------:R0:W-:Y:S01]  /*c950*/  @!P4 STG.E.U8 desc[UR22][R24.64], R29 ;  /* 0x0000001d1800c986 */ /* 0x0001e2000c101116 */
[----:B------:R-:W-:-:S03]  /*c960*/  ISETP.LT.OR P4, PT, R34, 0x2, !P1 ;  /* 0x000000022200780c */ /* 0x000fc60004f81670 */
[----:B------:R-:W-:Y:S01]  /*c970*/  @!P5 STG.E.U8 desc[UR22][R24.64+0x1], R225 ;  /* 0x000001e11800d986 */ /* 0x000fe2000c101116 */
[----:B------:R-:W-:-:S03]  /*c980*/  ISETP.LT.OR P5, PT, R34, 0x9, !P2 ;  /* 0x000000092200780c */ /* 0x000fc600057a1670 */
[----:B------:R3:W-:Y:S01]  /*c990*/  @!P6 STG.E.U8 desc[UR22][R26.64], R31 ;  /* 0x0000001f1a00e986 */ /* 0x0007e2000c101116 */
[----:B------:R-:W-:Y:S02]  /*c9a0*/  ISETP.LT.OR P6, PT, R34, 0xa, !P2 ;  /* 0x0000000a2200780c */ /* 0x000fe400057c1670 */
[----:B------:R-:W-:Y:S01]  /*c9b0*/  F2FP.SATFINITE.E5M2.F32.PACK_AB_MERGE_C R223, RZ, R223, RZ ;  /* 0x000000dfffdf723e */ /* 0x000fe200048060ff */
[----:B------:R-:W-:Y:S01]  /*c9c0*/  FMUL R219, R219, UR25 ;  /* 0x00000019dbdb7c20 */ /* 0x000fe20008400000 */
[----:B------:R-:W-:Y:S01]  /*c9d0*/  F2FP.SATFINITE.E5M2.F32.PACK_AB_MERGE_C R33, RZ, R222, RZ ;  /* 0x000000deff21723e */ /* 0x000fe200048060ff */
[----:B------:R-:W-:Y:S01]  /*c9e0*/  FMUL R220, R220, UR25 ;  /* 0x00000019dcdc7c20 */ /* 0x000fe20008400000 */
[----:B------:R-:W-:Y:S01]  /*c9f0*/  F2FP.SATFINITE.E5M2.F32.PACK_AB_MERGE_C R221, RZ, R221, RZ ;  /* 0x000000ddffdd723e */ /* 0x000fe200048060ff */
[----:B------:R-:W-:Y:S01]  /*ca00*/  @!P4 STG.E.U8 desc[UR22][R26.64+0x1], R223 ;  /* 0x000001df1a00c986 */ /* 0x000fe2000c101116 */
[----:B------:R-:W-:-:S03]  /*ca10*/  ISETP.LT.OR P4, PT, R34, 0x9, !P1 ;  /* 0x000000092200780c */ /* 0x000fc60004f81670 */
[----:B------:R4:W-:Y:S01]  /*ca20*/  @!P5 STG.E.U8 desc[UR22][R24.64+0x8], R33 ;  /* 0x000008211800d986 */ /* 0x0009e2000c101116 */
[----:B------:R-:W-:-:S03]  /*ca30*/  ISETP.LT.OR P5, PT, R34, 0xa, !P1 ;  /* 0x0000000a2200780c */ /* 0x000fc60004fa1670 */
[----:B------:R-:W-:Y:S01]  /*ca40*/  @!P6 STG.E.U8 desc[UR22][R24.64+0x9], R221 ;  /* 0x000009dd1800e986 */ /* 0x000fe2000c101116 */
[----:B------:R-:W-:Y:S01]  /*ca50*/  ISETP.LT.OR P6, PT, R34, 0x11, !P2 ;  /* 0x000000112200780c */ /* 0x000fe200057c1670 */
[----:B------:R-:W-:Y:S01]  /*ca60*/  FMUL R218, R218, UR25 ;  /* 0x00000019dada7c20 */ /* 0x000fe20008400000 */
[----:B------:R-:W-:Y:S01]  /*ca70*/  F2FP.SATFINITE.E5M2.F32.PACK_AB_MERGE_C R219, RZ, R219, RZ ;  /* 0x000000dbffdb723e */ /* 0x000fe200048060ff */
[----:B------:R-:W-:Y:S01]  /*ca80*/  FMUL R217, R217, UR25 ;  /* 0x00000019d9d97c20 */ /* 0x000fe20008400000 */
[----:B0-----:R-:W-:Y:S01]  /*ca90*/  F2FP.SATFINITE.E5M2.F32.PACK_AB_MERGE_C R29, RZ, R220, RZ ;  /* 0x000000dcff1d723e */ /* 0x001fe200048060ff */
[----:B------:R-:W-:Y:S01]  /*caa0*/  FMUL R216, R216, UR25 ;  /* 0x00000019d8d87c20 */ /* 0x000fe20008400000 */
[----:B---3--:R-:W-:Y:S01]  /*cab0*/  F2FP.SATFINITE.E5M2.F32.PACK_AB_MERGE_C R31, RZ, R218, RZ ;  /* 0x000000daff1f723e */ /* 0x008fe200048060ff */
[----:B------:R-:W-:Y:S01]  /*cac0*/  FMUL R215, R215, UR25 ;  /* 0x00000019d7d77c20 */ /* 0x000fe20008400000 */
[----:B------:R-:W-:Y:S01]  /*cad0*/  FMUL R213, R213, UR25 ;  /* 0x00000019d5d57c20 */ /* 0x000fe20008400000 */
[----:B------:R-:W-:Y:S01]  /*cae0*/  @!P5 STG.E.U8 desc[UR22][R26.64+0x9], R219 ;  /* 0x000009db1a00d986 */ /* 0x000fe2000c101116 */
[----:B------:R-:W-:-:S03]  /*caf0*/  ISETP.LT.OR P5, PT, R34, 0x12, !P2 ;  /* 0x000000122200780c */ /* 0x000fc600057a1670 */
[----:B------:R0:W-:Y:S01]  /*cb00*/  @!P4 STG.E.U8 desc[UR22][R26.64+0x8], R29 ;  /* 0x0000081d1a00c986 */ /* 0x0001e2000c101116 */
[----:B------:R-:W-:-:S03]  /*cb10*/  ISETP.LT.OR P4, PT, R34, 0x11, !P1 ;  /* 0x000000112200780c */ /* 0x000fc60004f81670 */
[----:B------:R3:W-:Y:S01]  /*cb20*/  @!P6 STG.E.U8 desc[UR22][R24.64+0x10], R31 ;  /* 0x0000101f1800e986 */ /* 0x0007e2000c101116 */
[----:B------:R-:W-:Y:S02]  /*cb30*/  ISETP.LT.OR P6, PT, R34, 0x12, !P1 ;  /* 0x000000122200780c */ /* 0x000fe40004fc1670 */
[----:B------:R-:W-:Y:S01]  /*cb40*/  F2FP.SATFINITE.E5M2.F32.PACK_AB_MERGE_C R217, RZ, R217, RZ ;  /* 0x000000d9ffd9723e */ /* 0x000fe200048060ff */
[----:B------:R-:W-:Y:S01]  /*cb50*/  FMUL R214, R214, UR25 ;  /* 0x00000019d6d67c20 */ /* 0x000fe20008400000 */
[----:B----4-:R-:W-:Y:S01]  /*cb60*/  F2FP.SATFINITE.E5M2.F32.PACK_AB_MERGE_C R33, RZ, R216, RZ ;  /* 0x000000d8ff21723e */ /* 0x010fe200048060ff */
[----:B------:R-:W-:Y:S01]  /*cb70*/  FMUL R212, R212, UR25 ;  /* 0x00000019d4d47c20 */ /* 0x000fe20008400000 */
[----:B------:R-:W-:Y:S01]  /*cb80*/  F2FP.SATFINITE.E5M2.F32.PACK_AB_MERGE_C R215, RZ, R215, RZ ;  /* 0x000000d7ffd7723e */ /* 0x000fe200048060ff */
[----:B------:R-:W-:Y:S01]  /*cb90*/  @!P5 STG.E.U8 desc[UR22][R24.64+0x11], R217 ;  /* 0x000011d91800d986 */ /* 0x000fe2000c101116 */
[----:B------:R-:W-:-:S03]  /*cba0*/  ISETP.LT.OR P5, PT, R34, 0x1a, !P2 ;  /* 0x0000001a2200780c */ /* 0x000fc600057a1670 */
[----:B------:R4:W-:Y:S01]  /*cbb0*/  @!P4 STG.E.U8 desc[UR22][R26.64+0x10], R33 ;  /* 0x000010211a00c986 */ /* 0x0009e2000c101116 */
[----:B------:R-:W-:-:S03]  /*cbc0*/  ISETP.LT.OR P4, PT, R34, 0x19, !P2 ;  /* 0x000000192200780c */ /* 0x000fc60005781670 */
[----:B------:R-:W-:Y:S01]  /*cbd0*/  @!P6 STG.E.U8 desc[UR22][R26.64+0x11], R215 ;  /* 0x000011d71a00e986 */ /* 0x000fe2000c101116 */
[----:B------:R-:W-:Y:S02]  /*cbe0*/  ISETP.LT.OR P6, PT, R34, 0x19, !P1 ;  /* 0x000000192200780c */ /* 0x000fe40004fc1670 */
[----:B------:R-:W-:Y:S01]  /*cbf0*/  F2FP.SATFINITE.E5M2.F32.PACK_AB_MERGE_C R213, RZ, R213, RZ ;  /* 0x000000d5ffd5723e */ /* 0x000fe200048060ff */
[----:B------:R-:W-:Y:S01]  /*cc00*/  FMUL R211, R211, UR25 ;  /* 0x00000019d3d37c20 */ /* 0x000fe20008400000 */
[----:B0-----:R-:W-:Y:S01]  /*cc10*/  F2FP.SATFINITE.E5M2.F32.PACK_AB_MERGE_C R29, RZ, R214, RZ ;  /* 0x000000d6ff1d723e */ /* 0x001fe200048060ff */
[----:B------:R-:W-:Y:S01]  /*cc20*/  FMUL R210, R210, UR25 ;  /* 0x00000019d2d27c20 */ /* 0x000fe20008400000 */
[----:B---3--:R-:W-:Y:S01]  /*cc30*/  F2FP.SATFINITE.E5M2.F32.PACK_AB_MERGE_C R31, RZ, R212, RZ ;  /* 0x000000d4ff1f723e */ /* 0x008fe200048060ff */
[----:B------:R-:W-:Y:S01]  /*cc40*/  @!P5 STG.E.U8 desc[UR22][R24.64+0x19], R213 ;  /* 0x000019d51800d986 */ /* 0x000fe2000c101116 */
[----:B------:R-:W-:-:S03]  /*cc50*/  ISETP.LT.OR P5, PT, R34, 0x1a, !P1 ;  /* 0x0000001a2200780c */ /* 0x000fc60004fa1670 */
[----:B------:R0:W-:Y:S01]  /*cc60*/  @!P4 STG.E.U8 desc[UR22][R24.64+0x18], R29 ;  /* 0x0000181d1800c986 */ /* 0x0001e2000c101116 */
[----:B------:R-:W-:-:S03]  /*cc70*/  ISETP.LT.OR P4, PT, R34, 0x21, !P2 ;  /* 0x000000212200780c */ /* 0x000fc60005781670 */
[----:B------:R3:W-:Y:S01]  /*cc80*/  @!P6 STG.E.U8 desc[UR22][R26.64+0x18], R31 ;  /* 0x0000181f1a00e986 */ /* 0x0007e2000c101116 */
[----:B------:R-:W-:Y:S01]  /*cc90*/  ISETP.LT.OR P6, PT, R34, 0x22, !P2 ;  /* 0x000000222200780c */ /* 0x000fe200057c1670 */
[----:B------:R-:W-:Y:S01]  /*cca0*/  FMUL R209, R209, UR25 ;  /* 0x00000019d1d17c20 */ /* 0x000fe20008400000 */
        /* <DEDUP_REMOVED lines=46> */
[C---:B------:R-:W-:Y:S01]  /*cf90*/  ISETP.LT.OR P6, PT, R34.reuse, 0x3a, !P2 ;  /* 0x0000003a2200780c */ /* 0x040fe200057c1670 */
[----:B------:R-:W-:Y:S01]  /*cfa0*/  FMUL R197, R197, UR25 ;  /* 0x00000019c5c57c20 */ /* 0x000fe20008400000 */
[----:B------:R-:W-:Y:S01]  /*cfb0*/  F2FP.SATFINITE.E5M2.F32.PACK_AB_MERGE_C R199, RZ, R199, RZ ;  /* 0x000000c7ffc7723e */ /* 0x000fe200048060ff */
[----:B------:R-:W2:Y:S01]  /*cfc0*/  LDL.LU R226, [R1+0x10] ;  /* 0x0000100001e27983 */ /* 0x000ea20000300800 */
[----:B----4-:R-:W-:Y:S02]  /*cfd0*/  F2FP.SATFINITE.E5M2.F32.PACK_AB_MERGE_C R33, RZ, R198, RZ ;  /* 0x000000c6ff21723e */ /* 0x010fe400048060ff */
[----:B------:R-:W-:Y:S01]  /*cfe0*/  F2FP.SATFINITE.E5M2.F32.PACK_AB_MERGE_C R197, RZ, R197, RZ ;  /* 0x000000c5ffc5723e */ /* 0x000fe200048060ff */
[----:B------:R-:W-:Y:S01]  /*cff0*/  @!P5 STG.E.U8 desc[UR22][R26.64+0x31], R199 ;  /* 0x000031c71a00d986 */ /* 0x000fe2000c101116 */
[----:B------:R-:W-:-:S03]  /*d000*/  ISETP.LT.OR P5, PT, R34, 0x3a, !P1 ;  /* 0x0000003a2200780c */ /* 0x000fc60004fa1670 */
[----:B------:R-:W4:Y:S01]  /*d010*/  LDL.LU R224, [R1+0xc] ;  /* 0x00000c0001e07983 */ /* 0x000f220000300800 */
[----:B------:R-:W-:-:S03]  /*d020*/  FMUL R195, R195, UR25 ;  /* 0x00000019c3c37c20 */ /* 0x000fc60008400000 */
[----:B------:R1:W-:Y:S01]  /*d030*/  @!P4 STG.E.U8 desc[UR22][R24.64+0x38], R33 ;  /* 0x000038211800c986 */ /* 0x0003e2000c101116 */
[----:B------:R-:W-:-:S03]  /*d040*/  ISETP.LT.OR P4, PT, R34, 0x39, !P1 ;  /* 0x000000392200780c */ /* 0x000fc60004f81670 */
[----:B------:R-:W2:Y:S01]  /*d050*/  LDL.LU R225, [R1+0x8] ;  /* 0x0000080001e17983 */ /* 0x000ea20000300800 */
[----:B------:R-:W-:-:S03]  /*d060*/  FMUL R196, R196, UR25 ;  /* 0x00000019c4c47c20 */ /* 0x000fc60008400000 */
[----:B------:R-:W-:Y:S01]  /*d070*/  @!P6 STG.E.U8 desc[UR22][R24.64+0x39], R197 ;  /* 0x000039c51800e986 */ /* 0x000fe2000c101116 */
[----:B------:R-:W-:-:S03]  /*d080*/  ISETP.LT.OR P6, PT, R34, 0x41, !P2 ;  /* 0x000000412200780c */ /* 0x000fc600057c1670 */
[----:B------:R-:W4:Y:S01]  /*d090*/  LDL.LU R222, [R1] ;  /* 0x0000000001de7983 */ /* 0x000f220000300800 */
[----:B------:R-:W-:-:S03]  /*d0a0*/  FMUL R194, R194, UR25 ;  /* 0x00000019c2c27c20 */ /* 0x000fc60008400000 */
[----:B------:R-:W4:Y:S04]  /*d0b0*/  LDL.LU R223, [R1+0x18] ;  /* 0x0000180001df7983 */ /* 0x000f280000300800 */
[----:B------:R-:W4:Y:S01]  /*d0c0*/  LDL.LU R221, [R1+0x4] ;  /* 0x0000040001dd7983 */ /* 0x000f220000300800 */
[----:B------:R-:W-:Y:S01]  /*d0d0*/  F2FP.SATFINITE.E5M2.F32.PACK_AB_MERGE_C R195, RZ, R195, RZ ;  /* 0x000000c3ffc3723e */ /* 0x000fe200048060ff */
[----:B------:R-:W-:Y:S01]  /*d0e0*/  FMUL R193, R193, UR25 ;  /* 0x00000019c1c17c20 */ /* 0x000fe20008400000 */
[----:B0-----:R-:W-:Y:S01]  /*d0f0*/  F2FP.SATFINITE.E5M2.F32.PACK_AB_MERGE_C R29, RZ, R196, RZ ;  /* 0x000000c4ff1d723e */ /* 0x001fe200048060ff */
[----:B------:R-:W-:Y:S01]  /*d100*/  FMUL R192, R192, UR25 ;  /* 0x00000019c0c07c20 */ /* 0x000fe20008400000 */
[----:B---3--:R-:W-:Y:S01]  /*d110*/  F2FP.SATFINITE.E5M2.F32.PACK_AB_MERGE_C R31, RZ, R194, RZ ;  /* 0x000000c2ff1f723e */ /* 0x008fe200048060ff */
[----:B------:R-:W-:Y:S01]  /*d120*/  @!P5 STG.E.U8 desc[UR22][R26.64+0x39], R195 ;  /* 0x000039c31a00d986 */ /* 0x000fe2000c101116 */
[C---:B------:R-:W-:Y:S01]  /*d130*/  ISETP.LT.OR P5, PT, R34.reuse, 0x42, !P2 ;  /* 0x000000422200780c */ /* 0x040fe200057a1670 */
[----:B------:R-:W-:Y:S01]  /*d140*/  FMUL R191, R191, UR25 ;  /* 0x00000019bfbf7c20 */ /* 0x000fe20008400000 */
[----:B------:R-:W-:Y:S01]  /*d150*/  F2FP.SATFINITE.E5M2.F32.PACK_AB_MERGE_C R193, RZ, R193, RZ ;  /* 0x000000c1ffc1723e */ /* 0x000fe200048060ff */
[----:B------:R0:W-:Y:S01]  /*d160*/  @!P4 STG.E.U8 desc[UR22][R26.64+0x38], R29 ;  /* 0x0000381d1a00c986 */ /* 0x0001e2000c101116 */
[C---:B------:R-:W-:Y:S01]  /*d170*/  ISETP.LT.OR P4, PT, R34.reuse, 0x41, !P1 ;  /* 0x000000412200780c */ /* 0x040fe20004f81670 */
[----:B------:R-:W-:Y:S01]  /*d180*/  FMUL R189, R189, UR25 ;  /* 0x00000019bdbd7c20 */ /* 0x000fe20008400000 */
[----:B-1----:R-:W-:Y:S01]  /*d190*/  F2FP.SATFINITE.E5M2.F32.PACK_AB_MERGE_C R33, RZ, R192, RZ ;  /* 0x000000c0ff21723e */ /* 0x002fe200048060ff */
[----:B------:R1:W-:Y:S01]  /*d1a0*/  @!P6 STG.E.U8 desc[UR22][R24.64+0x40], R31 ;  /* 0x0000401f1800e986 */ /* 0x0003e2000c101116 */
[----:B------:R-:W-:Y:S01]  /*d1b0*/  ISETP.LT.OR P6, PT, R34, 0x42, !P1 ;  /* 0x000000422200780c */ /* 0x000fe20004fc1670 */
[----:B------:R-:W-:Y:S01]  /*d1c0*/  FMUL R190, R190, UR25 ;  /* 0x00000019bebe7c20 */ /* 0x000fe20008400000 */
[----:B------:R-:W-:Y:S01]  /*d1d0*/  F2FP.SATFINITE.E5M2.F32.PACK_AB_MERGE_C R191, RZ, R191, RZ ;  /* 0x000000bfffbf723e */ /* 0x000fe200048060ff */
[----:B------:R-:W-:Y:S01]  /*d1e0*/  FMUL R188, R188, UR25 ;  /* 0x00000019bcbc7c20 */ /* 0x000fe20008400000 */
[----:B------:R-:W-:Y:S01]  /*d1f0*/  F2FP.SATFINITE.E5M2.F32.PACK_AB_MERGE_C R189, RZ, R189, RZ ;  /* 0x000000bdffbd723e */ /* 0x000fe200048060ff */
[----:B------:R-:W-:Y:S01]  /*d200*/  @!P5 STG.E.U8 desc[UR22][R24.64+0x41], R193 ;  /* 0x000041c11800d986 */ /* 0x000fe2000c101116 */
[C---:B------:R-:W-:Y:S01]  /*d210*/  ISETP.LT.OR P5, PT, R34.reuse, 0x4a, !P2 ;  /* 0x0000004a2200780c */ /* 0x040fe200057a1670 */
[----:B------:R-:W-:Y:S01]  /*d220*/  FMUL R187, R187, UR25 ;  /* 0x00000019bbbb7c20 */ /* 0x000fe20008400000 */
[----:B0-----:R-:W-:Y:S01]  /*d230*/  F2FP.SATFINITE.E5M2.F32.PACK_AB_MERGE_C R29, RZ, R190, RZ ;  /* 0x000000beff1d723e */ /* 0x001fe200048060ff */
[----:B------:R0:W-:Y:S01]  /*d240*/  @!P4 STG.E.U8 desc[UR22][R26.64+0x40], R33 ;  /* 0x000040211a00c986 */ /* 0x0001e2000c101116 */
[----:B------:R-:W-:Y:S01]  /*d250*/  ISETP.LT.OR P4, PT, R34, 0x49, !P2 ;  /* 0x000000492200780c */ /* 0x000fe20005781670 */
[----:B------:R-:W-:Y:S01]  /*d260*/  FMUL R186, R186, UR25 ;  /* 0x00000019baba7c20 */ /* 0x000fe20008400000 */
[----:B-1----:R-:W-:Y:S01]  /*d270*/  F2FP.SATFINITE.E5M2.F32.PACK_AB_MERGE_C R31, RZ, R188, RZ ;  /* 0x000000bcff1f723e */ /* 0x002fe200048060ff */
[----:B------:R-:W-:Y:S01]  /*d280*/  @!P6 STG.E.U8 desc[UR22][R26.64+0x41], R191 ;  /* 0x000041bf1a00e986 */ /* 0x000fe2000c101116 */
[----:B------:R-:W-:Y:S01]  /*d290*/  ISETP.LT.OR P6, PT, R34, 0x49, !P1 ;  /* 0x000000492200780c */ /* 0x000fe20004fc1670 */
[----:B------:R-:W-:Y:S01]  /*d2a0*/  FMUL R185, R185, UR25 ;  /* 0x00000019b9b97c20 */ /* 0x000fe20008400000 */
[----:B------:R-:W-:Y:S01]  /*d2b0*/  F2FP.SATFINITE.E5M2.F32.PACK_AB_MERGE_C R187, RZ, R187, RZ ;  /* 0x000000bbffbb723e */ /* 0x000fe200048060ff */
[----:B------:R-:W-:Y:S01]  /*d2c0*/  FMUL R183, R183, UR25 ;  /* 0x00000019b7b77c20 */ /* 0x000fe20008400000 */
[----:B------:R-:W-:Y:S01]  /*d2d0*/  FMUL R184, R184, UR25 ;  /* 0x00000019b8b87c20 */ /* 0x000fe20008400000 */
[----:B------:R-:W-:Y:S01]  /*d2e0*/  @!P5 STG.E.U8 desc[UR22][R24.64+0x49], R189 ;  /* 0x000049bd1800d986 */ /* 0x000fe2000c101116 */
[----:B------:R-:W-:Y:S01]  /*d2f0*/  ISETP.LT.OR P5, PT, R34, 0x4a, !P1 ;  /* 0x0000004a2200780c */ /* 0x000fe20004fa1670 */
[----:B------:R-:W-:Y:S01]  /*d300*/  FMUL R182, R182, UR25 ;  /* 0x00000019b6b67c20 */ /* 0x000fe20008400000 */
[----:B0-----:R-:W-:Y:S01]  /*d310*/  F2FP.SATFINITE.E5M2.F32.PACK_AB_MERGE_C R33, RZ, R186, RZ ;  /* 0x000000baff21723e */ /* 0x001fe200048060ff */
[----:B------:R0:W-:Y:S01]  /*d320*/  @!P4 STG.E.U8 desc[UR22][R24.64+0x48], R29 ;  /* 0x0000481d1800c986 */ /* 0x0001e2000c101116 */
[C---:B------:R-:W-:Y:S01]  /*d330*/  ISETP.LT.OR P4, PT, R34.reuse, 0x51, !P2 ;  /* 0x000000512200780c */ /* 0x040fe20005781670 */
[----:B------:R-:W-:Y:S01]  /*d340*/  FMUL R181, R181, UR25 ;  /* 0x00000019b5b57c20 */ /* 0x000fe20008400000 */
[----:B------:R-:W-:Y:S01]  /*d350*/  F2FP.SATFINITE.E5M2.F32.PACK_AB_MERGE_C R185, RZ, R185, RZ ;  /* 0x000000b9ffb9723e */ /* 0x000fe200048060ff */
        /* <DEDUP_REMOVED lines=19> */
[----:B------:R-:W-:Y:S01]  /*d490*/  F2FP.SATFINITE.E5M2.F32.PACK_AB_MERGE_C R177, RZ, R177, RZ ;  /* 0x000000b1ffb1723e */ /* 0x000fe200048060ff */
        /* <DEDUP_REMOVED lines=13> */
[----:B------:R-:W-:Y:S01]  /*d570*/  FMUL R170, R170, UR25 ;  /* 0x00000019aaaa7c20 */ /* 0x000fe20008400000 */
        /* <DEDUP_REMOVED lines=9> */
[C---:B------:R-:W-:Y:S01]  /*d610*/  ISETP.LT.OR P6, PT, R34.reuse, 0x61, !P1 ;  /* 0x000000612200780c */ /* 0x040fe20004fc1670 */
        /* <DEDUP_REMOVED lines=9> */
[----:B------:R-:W-:Y:S01]  /*d6b0*/  ISETP.LT.OR P4, PT, R34, 0x69, !P2 ;  /* 0x000000692200780c */ /* 0x000fe20005781670 */
        /* <DEDUP_REMOVED lines=98> */
[----:B-----5:R-:W-:Y:S01]  /*dce0*/  FMUL R5, R5, UR25 ;  /* 0x0000001905057c20 */ /* 0x020fe20008400000 */
        /* <DEDUP_REMOVED lines=15> */
[----:B------:R-:W-:Y:S01]  /*dde0*/  @!P6 STG.E.U8 desc[UR22][R26.64+0x90], R31 ;  /* 0x0000901f1a00e986 */ /* 0x000fe2000c101116 */
[----:B------:R-:W-:-:S05]  /*ddf0*/  ISETP.LT.OR P6, PT, R34, 0x9a, !P2 ;  /* 0x0000009a2200780c */ /* 0x000fca00057c1670 */
[----:B------:R1:W-:Y:S01]  /*de00*/  @!P5 STG.E.U8 desc[UR22][R26.64+0x91], R23 ;  /* 0x000091171a00d986 */ /* 0x0003e2000c101116 */
[C---:B------:R-:W-:Y:S02]  /*de10*/  ISETP.LT.OR P5, PT, R34.reuse, 0x9a, !P1 ;  /* 0x0000009a2200780c */ /* 0x040fe40004fa1670 */
[----:B0-----:R-:W-:Y:S01]  /*de20*/  F2FP.SATFINITE.E5M2.F32.PACK_AB_MERGE_C R29, RZ, R20, RZ ;  /* 0x00000014ff1d723e */ /* 0x001fe200048060ff */
[----:B------:R-:W-:Y:S01]  /*de30*/  @!P4 STG.E.U8 desc[UR22][R24.64+0x98], R33 ;  /* 0x000098211800c986 */ /* 0x000fe2000c101116 */
[----:B------:R-:W-:-:S03]  /*de40*/  ISETP.LT.OR P4, PT, R34, 0x99, !P1 ;  /* 0x000000992200780c */ /* 0x000fc60004f81670 */
[----:B------:R0:W-:Y:S01]  /*de50*/  @!P6 STG.E.U8 desc[UR22][R24.64+0x99], R21 ;  /* 0x000099151800e986 */ /* 0x0001e2000c101116 */
[----:B------:R-:W-:Y:S02]  /*de60*/  ISETP.LT.OR P6, PT, R34, 0xa1, !P2 ;  /* 0x000000a12200780c */ /* 0x000fe400057c1670 */
[----:B-1----:R-:W-:-:S03]  /*de70*/  F2FP.SATFINITE.E5M2.F32.PACK_AB_MERGE_C R23, RZ, R18, RZ ;  /* 0x00000012ff17723e */ /* 0x002fc600048060ff */
[----:B------:R1:W-:Y:S01]  /*de80*/  @!P5 STG.E.U8 desc[UR22][R26.64+0x99], R19 ;  /* 0x000099131a00d986 */ /* 0x0003e2000c101116 */
[----:B------:R-:W-:-:S03]  /*de90*/  ISETP.LT.OR P5, PT, R34, 0xa2, !P2 ;  /* 0x000000a22200780c */ /* 0x000fc600057a1670 */
[----:B------:R-:W-:Y:S01]  /*dea0*/  @!P4 STG.E.U8 desc[UR22][R26.64+0x98], R29 ;  /* 0x0000981d1a00c986 */ /* 0x000fe2000c101116 */
[C---:B------:R-:W-:Y:S02]  /*deb0*/  ISETP.LT.OR P4, PT, R34.reuse, 0xa1, !P1 ;  /* 0x000000a12200780c */ /* 0x040fe40004f81670 */
[----:B0-----:R-:W-:Y:S01]  /*dec0*/  F2FP.SATFINITE.E5M2.F32.PACK_AB_MERGE_C R21, RZ, R16, RZ ;  /* 0x00000010ff15723e */ /* 0x001fe200048060ff */
[----:B------:R-:W-:Y:S01]  /*ded0*/  @!P6 STG.E.U8 desc[UR22][R24.64+0xa0], R23 ;  /* 0x0000a0171800e986 */ /* 0x000fe2000c101116 */
[----:B------:R-:W-:Y:S02]  /*dee0*/  ISETP.LT.OR P6, PT, R34, 0xa2, !P1 ;  /* 0x000000a22200780c */ /* 0x000fe40004fc1670 */
[----:B-1----:R-:W-:-:S03]  /*def0*/  F2FP.SATFINITE.E5M2.F32.PACK_AB_MERGE_C R19, RZ, R14, RZ ;  /* 0x0000000eff13723e */ /* 0x002fc600048060ff */
[----:B------:R0:W-:Y:S01]  /*df00*/  @!P5 STG.E.U8 desc[UR22][R24.64+0xa1], R17 ;  /* 0x0000a1111800d986 */ /* 0x0001e2000c101116 */
[----:B------:R-:W-:-:S03]  /*df10*/  ISETP.LT.OR P5, PT, R34, 0xaa, !P2 ;  /* 0x000000aa2200780c */ /* 0x000fc600057a1670 */
[----:B------:R-:W-:Y:S01]  /*df20*/  @!P4 STG.E.U8 desc[UR22][R26.64+0xa0], R21 ;  /* 0x0000a0151a00c986 */ /* 0x000fe2000c101116 */
[----:B------:R-:W-:-:S03]  /*df30*/  ISETP.LT.OR P4, PT, R34, 0xa9, !P2 ;  /* 0x000000a92200780c */ /* 0x000fc60005781670 */
[----:B------:R1:W-:Y:S01]  /*df40*/  @!P6 STG.E.U8 desc[UR22][R26.64+0xa1], R15 ;  /* 0x0000a10f1a00e986 */ /* 0x0003e2000c101116 */
[----:B------:R-:W-:Y:S02]  /*df50*/  ISETP.LT.OR P6, PT, R34, 0xa9, !P1 ;  /* 0x000000a92200780c */ /* 0x000fe40004fc1670 */
[----:B0-----:R-:W-:-:S03]  /*df60*/  F2FP.SATFINITE.E5M2.F32.PACK_AB_MERGE_C R17, RZ, R12, RZ ;  /* 0x0000000cff11723e */ /* 0x001fc600048060ff */
[----:B------:R0:W-:Y:S01]  /*df70*/  @!P5 STG.E.U8 desc[UR22][R24.64+0xa9], R13 ;  /* 0x0000a90d1800d986 */ /* 0x0001e2000c101116 */
[----:B------:R-:W-:-:S03]  /*df80*/  ISETP.LT.OR P5, PT, R34, 0xaa, !P1 ;  /* 0x000000aa2200780c */ /* 0x000fc60004fa1670 */
[----:B------:R-:W-:Y:S01]  /*df90*/  @!P4 STG.E.U8 desc[UR22][R24.64+0xa8], R19 ;  /* 0x0000a8131800c986 */ /* 0x000fe2000c101116 */
[C---:B------:R-:W-:Y:S02]  /*dfa0*/  ISETP.LT.OR P4, PT, R34.reuse, 0xb1, !P2 ;  /* 0x000000b12200780c */ /* 0x040fe40005781670 */
[----:B-1----:R-:W-:Y:S01]  /*dfb0*/  F2FP.SATFINITE.E5M2.F32.PACK_AB_MERGE_C R15, RZ, R10, RZ ;  /* 0x0000000aff0f723e */ /* 0x002fe200048060ff */
[----:B------:R-:W-:Y:S01]  /*dfc0*/  @!P6 STG.E.U8 desc[UR22][R26.64+0xa8], R17 ;  /* 0x0000a8111a00e986 */ /* 0x000fe2000c101116 */
[----:B------:R-:W-:Y:S02]  /*dfd0*/  ISETP.LT.OR P6, PT, R34, 0xb2, !P2 ;  /* 0x000000b22200780c */ /* 0x000fe400057c1670 */
[----:B0-----:R-:W-:-:S03]  /*dfe0*/  F2FP.SATFINITE.E5M2.F32.PACK_AB_MERGE_C R13, RZ, R8, RZ ;  /* 0x00000008ff0d723e */ /* 0x001fc600048060ff */
        /* <DEDUP_REMOVED lines=9> */
[----:B------:R3:W-:Y:S01]  /*e080*/  @!P4 STG.E.U8 desc[UR22][R26.64+0xb0], R13 ;  /* 0x0000b00d1a00c986 */ /* 0x0007e2000c101116 */
[C---:B------:R-:W-:Y:S02]  /*e090*/  ISETP.LT.OR P4, PT, R34.reuse, 0xb9, !P1 ;  /* 0x000000b92200780c */ /* 0x040fe40004f81670 */
[----:B-1----:R-:W-:Y:S01]  /*e0a0*/  F2FP.SATFINITE.E5M2.F32.PACK_AB_MERGE_C R9, RZ, R4, RZ ;  /* 0x00000004ff09723e */ /* 0x002fe200048060ff */
[----:B------:R1:W-:Y:S01]  /*e0b0*/  @!P6 STG.E.U8 desc[UR22][R24.64+0xb8], R11 ;  /* 0x0000b80b1800e986 */ /* 0x0003e2000c101116 */
[C---:B------:R-:W-:Y:S02]  /*e0c0*/  ISETP.LT.OR P6, PT, R34.reuse, 0xba, !P1 ;  /* 0x000000ba2200780c */ /* 0x040fe40004fc1670 */
[----:B0-----:R-:W-:Y:S01]  /*e0d0*/  F2FP.SATFINITE.E5M2.F32.PACK_AB_MERGE_C R7, RZ, R2, RZ ;  /* 0x00000002ff07723e */ /* 0x001fe200048060ff */
[----:B--2---:R-:W-:Y:S02]  /*e0e0*/  FMUL R2, R225, UR25 ;  /* 0x00000019e1027c20 */ /* 0x004fe40008400000 */
[----:B------:R0:W-:Y:S01]  /*e0f0*/  @!P5 STG.E.U8 desc[UR22][R24.64+0xb9], R5 ;  /* 0x0000b9051800d986 */ /* 0x0001e2000c101116 */
[----:B------:R-:W-:-:S02]  /*e100*/  ISETP.LT.OR P5, PT, R34, 0xc2, !P2 ;  /* 0x000000c22200780c */ /* 0x000fc400057a1670 */
[----:B---3--:R-:W-:Y:S01]  /*e110*/  F2FP.SATFINITE.E5M2.F32.PACK_AB_MERGE_C R13, RZ, R3, RZ ;  /* 0x00000003ff0d723e */ /* 0x008fe200048060ff */
[----:B----4-:R-:W-:Y:S01]  /*e120*/  FMUL R3, R222, UR25 ;  /* 0x00000019de037c20 */ /* 0x010fe20008400000 */
[----:B------:R2:W-:Y:S01]  /*e130*/  @!P4 STG.E.U8 desc[UR22][R26.64+0xb8], R9 ;  /* 0x0000b8091a00c986 */ /* 0x0005e2000c101116 */
[----:B-1----:R-:W-:Y:S01]  /*e140*/  F2FP.SATFINITE.E5M2.F32.PACK_AB_MERGE_C R11, RZ, R0, RZ ;  /* 0x00000000ff0b723e */ /* 0x002fe200048060ff */
[----:B------:R-:W-:Y:S01]  /*e150*/  FMUL R0, R221, UR25 ;  /* 0x00000019dd007c20 */ /* 0x000fe20008400000 */
[----:B------:R-:W-:Y:S01]  /*e160*/  ISETP.LT.OR P4, PT, R34, 0xc1, !P2 ;  /* 0x000000c12200780c */ /* 0x000fe20005781670 */
[----:B------:R-:W3:Y:S04]  /*e170*/  LDL.LU R222, [R1+0x1c] ;  /* 0x00001c0001de7983 */ /* 0x000ee80000300800 */
[----:B------:R-:W4:Y:S01]  /*e180*/  LDL.LU R220, [R1+0x20] ;  /* 0x0000200001dc7983 */ /* 0x000f220000300800 */
[----:B0-----:R-:W-:-:S03]  /*e190*/  F2FP.SATFINITE.E5M2.F32.PACK_AB_MERGE_C R5, RZ, R3, RZ ;  /* 0x00000003ff05723e */ /* 0x001fc600048060ff */
[----:B------:R-:W4:Y:S01]  /*e1a0*/  LDL.LU R225, [R1+0x24] ;  /* 0x0000240001e17983 */ /* 0x000f220000300800 */
[----:B------:R-:W-:Y:S01]  /*e1b0*/  FMUL R3, R224, UR25 ;  /* 0x00000019e0037c20 */ /* 0x000fe20008400000 */
[----:B--2---:R-:W-:Y:S01]  /*e1c0*/  F2FP.SATFINITE.E5M2.F32.PACK_AB_MERGE_C R9, RZ, R0, RZ ;  /* 0x00000000ff09723e */ /* 0x004fe200048060ff */
[----:B------:R-:W-:Y:S01]  /*e1d0*/  FMUL R0, R226, UR25 ;  /* 0x00000019e2007c20 */ /* 0x000fe20008400000 */
[----:B------:R0:W-:Y:S01]  /*e1e0*/  @!P6 STG.E.U8 desc[UR22][R26.64+0xb9], R13 ;  /* 0x0000b90d1a00e986 */ /* 0x0001e2000c101116 */
[----:B------:R-:W-:-:S03]  /*e1f0*/  ISETP.LT.OR P6, PT, R34, 0xc1, !P1 ;  /* 0x000000c12200780c */ /* 0x000fc60004fc1670 */
[----:B------:R-:W2:Y:S04]  /*e200*/  LDL.LU R224, [R1+0x28] ;  /* 0x0000280001e07983 */ /* 0x000ea80000300800 */
[----:B------:R-:W2:Y:S01]  /*e210*/  LDL.LU R226, [R1+0x2c] ;  /* 0x00002c0001e27983 */ /* 0x000ea20000300800 */
[----:B0-----:R-:W-:Y:S01]  /*e220*/  F2FP.SATFINITE.E5M2.F32.PACK_AB_MERGE_C R13, RZ, R2, RZ ;  /* 0x00000002ff0d723e */ /* 0x001fe200048060ff */
[----:B------:R-:W-:Y:S02]  /*e230*/  FMUL R2, R227, UR25 ;  /* 0x00000019e3027c20 */ /* 0x000fe40008400000 */
[----:B------:R-:W2:Y:S04]  /*e240*/  LDL.LU R227, [R1+0x30] ;  /* 0x0000300001e37983 */ /* 0x000ea80000300800 */
[----:B------:R-:W-:Y:S01]  /*e250*/  @!P5 STG.E.U8 desc[UR22][R24.64+0xc1], R11 ;  /* 0x0000c10b1800d986 */ /* 0x000fe2000c101116 */
[----:B------:R-:W-:-:S03]  /*e260*/  ISETP.LT.OR P5, PT, R34, 0xc2, !P1 ;  /* 0x000000c22200780c */ /* 0x000fc60004fa1670 */
[----:B------:R0:W-:Y:S01]  /*e270*/  @!P4 STG.E.U8 desc[UR22][R24.64+0xc0], R7 ;  /* 0x0000c0071800c986 */ /* 0x0001e2000c101116 */
[----:B------:R-:W-:-:S03]  /*e280*/  ISETP.LT.OR P4, PT, R34, 0xc9, !P2 ;  /* 0x000000c92200780c */ /* 0x000fc60005781670 */
[----:B------:R1:W-:Y:S01]  /*e290*/  @!P6 STG.E.U8 desc[UR22][R26.64+0xc0], R5 ;  /* 0x0000c0051a00e986 */ /* 0x0003e2000c101116 */
[----:B------:R-:W-:-:S03]  /*e2a0*/  ISETP.LT.OR P6, PT, R34, 0xca, !P2 ;  /* 0x000000ca2200780c */ /* 0x000fc600057c1670 */
[----:B------:R-:W2:Y:S04]  /*e2b0*/  LDL.LU R221, [R1+0x34] ;  /* 0x0000340001dd7983 */ /* 0x000ea80000300800 */
[----:B------:R1:W-:Y:S01]  /*e2c0*/  @!P5 STG.E.U8 desc[UR22][R26.64+0xc1], R9 ;  /* 0x0000c1091a00d986 */ /* 0x0003e2000c101116 */
[----:B0-----:R-:W-:Y:S01]  /*e2d0*/  F2FP.SATFINITE.E5M2.F32.PACK_AB_MERGE_C R7, RZ, R3, RZ ;  /* 0x00000003ff07723e */ /* 0x001fe200048060ff */
[----:B------:R-:W-:Y:S02]  /*e2e0*/  FMUL R3, R223, UR25 ;  /* 0x00000019df037c20 */ /* 0x000fe40008400000 */
[----:B------:R-:W-:Y:S01]  /*e2f0*/  @!P4 STG.E.U8 desc[UR22][R24.64+0xc8], R13 ;  /* 0x0000c80d1800c986 */ /* 0x000fe2000c101116 */
[----:B------:R-:W-:-:S03]  /*e300*/  ISETP.LT.OR P4, PT, R34, 0xc9, !P1 ;  /* 0x000000c92200780c */ /* 0x000fc60004f81670 */
[----:B------:R-:W2:Y:S01]  /*e310*/  LDL.LU R223, [R1+0x38] ;  /* 0x0000380001df7983 */ /* 0x000ea20000300800 */
[----:B-1----:R-:W-:Y:S02]  /*e320*/  F2FP.SATFINITE.E5M2.F32.PACK_AB_MERGE_C R5, RZ, R0, RZ ;  /* 0x00000000ff05723e */ /* 0x002fe400048060ff */
[----:B------:R-:W-:Y:S02]  /*e330*/  F2FP.SATFINITE.E5M2.F32.PACK_AB_MERGE_C R11, RZ, R2, RZ ;  /* 0x00000002ff0b723e */ /* 0x000fe400048060ff */
[----:B------:R-:W-:Y:S01]  /*e340*/  F2FP.SATFINITE.E5M2.F32.PACK_AB_MERGE_C R9, RZ, R3, RZ ;  /* 0x00000003ff09723e */ /* 0x000fe200048060ff */
[----:B------:R0:W-:Y:S04]  /*e350*/  @!P6 STG.E.U8 desc[UR22][R24.64+0xc9], R7 ;  /* 0x0000c9071800e986 */ /* 0x0001e8000c101116 */
[----:B------:R1:W-:Y:S01]  /*e360*/  @!P4 STG.E.U8 desc[UR22][R26.64+0xc8], R5 ;  /* 0x0000c8051a00c986 */ /* 0x0003e2000c101116 */
[----:B---3--:R-:W-:-:S03]  /*e370*/  FMUL R0, R222, UR25 ;  /* 0x00000019de007c20 */ /* 0x008fc60008400000 */
[----:B------:R-:W3:Y:S01]  /*e380*/  LDL.LU R222, [R1+0x3c] ;  /* 0x00003c0001de7983 */ /* 0x000ee20000300800 */
[----:B----4-:R-:W-:Y:S01]  /*e390*/  FMUL R2, R220, UR25 ;  /* 0x00000019dc027c20 */ /* 0x010fe20008400000 */
[----:B0-----:R-:W-:Y:S01]  /*e3a0*/  F2FP.SATFINITE.E5M2.F32.PACK_AB_MERGE_C R7, RZ, R0, RZ ;  /* 0x00000000ff07723e */ /* 0x001fe200048060ff */
[----:B------:R-:W-:Y:S02]  /*e3b0*/  FMUL R3, R225, UR25 ;  /* 0x00000019e1037c20 */ /* 0x000fe40008400000 */
[----:B------:R-:W4:Y:S01]  /*e3c0*/  LDL.LU R225, [R1+0x40] ;  /* 0x0000400001e17983 */ /* 0x000f220000300800 */
[----:B------:R-:W-:Y:S02]  /*e3d0*/  F2FP.SATFINITE.E5M2.F32.PACK_AB_MERGE_C R13, RZ, R2, RZ ;  /* 0x00000002ff0d723e */ /* 0x000fe400048060ff */
[----:B-1----:R-:W-:Y:S01]  /*e3e0*/  F2FP.SATFINITE.E5M2.F32.PACK_AB_MERGE_C R5, RZ, R3, RZ ;  /* 0x00000003ff05723e */ /* 0x002fe200048060ff */
[----:B--2---:R-:W-:Y:S02]  /*e3f0*/  FMUL R0, R224, UR25 ;  /* 0x00000019e0007c20 */ /* 0x004fe40008400000 */
[----:B------:R-:W2:Y:S01]  /*e400*/  LDL.LU R224, [R1+0x44] ;  /* 0x0000440001e07983 */ /* 0x000ea20000300800 */
[----:B------:R-:W-:-:S03]  /*e410*/  FMUL R2, R226, UR25 ;  /* 0x00000019e2027c20 */ /* 0x000fc60008400000 */
[----:B------:R-:W2:Y:S01]  /*e420*/  LDL.LU R226, [R1+0x48] ;  /* 0x0000480001e27983 */ /* 0x000ea20000300800 */
[----:B------:R-:W-:-:S03]  /*e430*/  FMUL R3, R227, UR25 ;  /* 0x00000019e3037c20 */ /* 0x000fc60008400000 */
[----:B------:R-:W2:Y:S01]  /*e440*/  LDL.LU R227, [R1+0x4c] ;  /* 0x00004c0001e37983 */ /* 0x000ea20000300800 */
[C---:B------:R-:W-:Y:S02]  /*e450*/  ISETP.LT.OR P5, PT, R34.reuse, 0xca, !P1 ;  /* 0x000000ca2200780c */ /* 0x040fe40004fa1670 */
[C---:B------:R-:W-:Y:S01]  /*e460*/  ISETP.LT.OR P6, PT, R34.reuse, 0xd1, !P2 ;  /* 0x000000d12200780c */ /* 0x040fe200057c1670 */
[----:B------:R-:W2:Y:S01]  /*e470*/  LDL.LU R219, [R1+0x50] ;  /* 0x0000500001db7983 */ /* 0x000ea20000300800 */
[----:B------:R-:W-:-:S03]  /*e480*/  ISETP.LT.OR P4, PT, R34, 0xd1, !P1 ;  /* 0x000000d12200780c */ /* 0x000fc60004f81670 */
[----:B------:R-:W2:Y:S04]  /*e490*/  LDL.LU R218, [R1+0x54] ;  /* 0x0000540001da7983 */ /* 0x000ea80000300800 */
[----:B------:R-:W2:Y:S04]  /*e4a0*/  LDL.LU R220, [R1+0x58] ;  /* 0x0000580001dc7983 */ /* 0x000ea80000300800 */
[----:B------:R0:W-:Y:S01]  /*e4b0*/  @!P5 STG.E.U8 desc[UR22][R26.64+0xc9], R11 ;  /* 0x0000c90b1a00d986 */ /* 0x0001e2000c101116 */
[----:B------:R-:W-:-:S03]  /*e4c0*/  ISETP.LT.OR P5, PT, R34, 0xd2, !P2 ;  /* 0x000000d22200780c */ /* 0x000fc600057a1670 */
[----:B------:R1:W-:Y:S01]  /*e4d0*/  @!P6 STG.E.U8 desc[UR22][R24.64+0xd0], R9 ;  /* 0x0000d0091800e986 */ /* 0x0003e2000c101116 */
[----:B------:R-:W-:Y:S02]  /*e4e0*/  ISETP.LT.OR P6, PT, R34, 0xd2, !P1 ;  /* 0x000000d22200780c */ /* 0x000fe40004fc1670 */
[----:B0-----:R-:W-:-:S07]  /*e4f0*/  F2FP.SATFINITE.E5M2.F32.PACK_AB_MERGE_C R11, RZ, R2, RZ ;  /* 0x00000002ff0b723e */ /* 0x001fce00048060ff */
[----:B------:R0:W-:Y:S01]  /*e500*/  @!P5 STG.E.U8 desc[UR22][R24.64+0xd1], R7 ;  /* 0x0000d1071800d986 */ /* 0x0001e2000c101116 */
[C---:B------:R-:W-:Y:S02]  /*e510*/  ISETP.LT.OR P5, PT, R34.reuse, 0xda, !P2 ;  /* 0x000000da2200780c */ /* 0x040fe400057a1670 */
[----:B-1----:R-:W-:Y:S01]  /*e520*/  F2FP.SATFINITE.E5M2.F32.PACK_AB_MERGE_C R9, RZ, R0, RZ ;  /* 0x00000000ff09723e */ /* 0x002fe200048060ff */
[----:B------:R-:W-:Y:S01]  /*e530*/  @!P4 STG.E.U8 desc[UR22][R26.64+0xd0], R13 ;  /* 0x0000d00d1a00c986 */ /* 0x000fe2000c101116 */
[C---:B------:R-:W-:Y:S01]  /*e540*/  ISETP.LT.OR P4, PT, R34.reuse, 0xd9, !P2 ;  /* 0x000000d92200780c */ /* 0x040fe20005781670 */
[----:B------:R-:W-:Y:S01]  /*e550*/  FMUL R0, R221, UR25 ;  /* 0x00000019dd007c20 */ /* 0x000fe20008400000 */
[----:B------:R-:W-:Y:S01]  /*e560*/  FMUL R2, R223, UR25 ;  /* 0x00000019df027c20 */ /* 0x000fe20008400000 */
[----:B------:R1:W-:Y:S01]  /*e570*/  @!P6 STG.E.U8 desc[UR22][R26.64+0xd1], R5 ;  /* 0x0000d1051a00e986 */ /* 0x0003e2000c101116 */
[----:B------:R-:W-:-:S03]  /*e580*/  ISETP.LT.OR P6, PT, R34, 0xd9, !P1 ;  /* 0x000000d92200780c */ /* 0x000fc60004fc1670 */
[----:B------:R-:W2:Y:S04]  /*e590*/  LDL.LU R221, [R1+0x5c] ;  /* 0x00005c0001dd7983 */ /* 0x000ea80000300800 */
[----:B------:R-:W2:Y:S01]  /*e5a0*/  LDL.LU R223, [R1+0x60] ;  /* 0x0000600001df7983 */ /* 0x000ea20000300800 */
[----:B0-----:R-:W-:Y:S02]  /*e5b0*/  F2FP.SATFINITE.E5M2.F32.PACK_AB_MERGE_C R7, RZ, R3, RZ ;  /* 0x00000003ff07723e */ /* 0x001fe400048060ff */
[----:B-1----:R-:W-:Y:S01]  /*e5c0*/  F2FP.SATFINITE.E5M2.F32.PACK_AB_MERGE_C R5, RZ, R0, RZ ;  /* 0x00000000ff05723e */ /* 0x002fe200048060ff */
[----:B------:R0:W-:Y:S01]  /*e5d0*/  @!P4 STG.E.U8 desc[UR22][R24.64+0xd8], R9 ;  /* 0x0000d8091800c986 */ /* 0x0001e2000c101116 */
[----:B------:R-:W-:-:S03]  /*e5e0*/  F2FP.SATFINITE.E5M2.F32.PACK_AB_MERGE_C R13, RZ, R2, RZ ;  /* 0x00000002ff0d723e */ /* 0x000fc600048060ff */
[----:B------:R-:W-:Y:S04]  /*e5f0*/  @!P5 STG.E.U8 desc[UR22][R24.64+0xd9], R11 ;  /* 0x0000d90b1800d986 */ /* 0x000fe8000c101116 */
[----:B------:R1:W-:Y:S01]  /*e600*/  @!P6 STG.E.U8 desc[UR22][R26.64+0xd8], R7 ;  /* 0x0000d8071a00e986 */ /* 0x0003e2000c101116 */
[----:B---3--:R-:W-:-:S03]  /*e610*/  FMUL R3, R222, UR25 ;  /* 0x00000019de037c20 */ /* 0x008fc60008400000 */
[----:B------:R-:W3:Y:S01]  /*e620*/  LDL.LU R222, [R1+0x64] ;  /* 0x0000640001de7983 */ /* 0x000ee20000300800 */
[----:B----4-:R-:W-:Y:S01]  /*e630*/  FMUL R0, R225, UR25 ;  /* 0x00000019e1007c20 */ /* 0x010fe20008400000 */
[----:B0-----:R-:W-:Y:S02]  /*e640*/  F2FP.SATFINITE.E5M2.F32.PACK_AB_MERGE_C R9, RZ, R3, RZ ;  /* 0x00000003ff09723e */ /* 0x001fe400048060ff */
[----:B------:R-:W4:Y:S02]  /*e650*/  LDL.LU R225, [R1+0x68] ;  /* 0x0000680001e17983 */ /* 0x000f240000300800 */
        /* <DEDUP_REMOVED lines=8> */
[C---:B------:R-:W-:Y:S02]  /*e6e0*/  ISETP.LT.OR P4, PT, R34.reuse, 0xe1, !P2 ;  /* 0x000000e12200780c */ /* 0x040fe40005781670 */
[----:B------:R-:W-:-:S09]  /*e6f0*/  ISETP.LT.OR P6, PT, R34, 0xe2, !P2 ;  /* 0x000000e22200780c */ /* 0x000fd200057c1670 */
[----:B------:R0:W-:Y:S01]  /*e700*/  @!P5 STG.E.U8 desc[UR22][R26.64+0xd9], R5 ;  /* 0x0000d9051a00d986 */ /* 0x0001e2000c101116 */
[----:B------:R-:W-:-:S03]  /*e710*/  ISETP.LT.OR P5, PT, R34, 0xe2, !P1 ;  /* 0x000000e22200780c */ /* 0x000fc60004fa1670 */
[----:B------:R-:W-:Y:S01]  /*e720*/  @!P4 STG.E.U8 desc[UR22][R24.64+0xe0], R13 ;  /* 0x0000e00d1800c986 */ /* 0x000fe2000c101116 */
[----:B------:R-:W-:-:S03]  /*e730*/  ISETP.LT.OR P4, PT, R34, 0xe1, !P1 ;  /* 0x000000e12200780c */ /* 0x000fc60004f81670 */
[----:B------:R1:W-:Y:S01]  /*e740*/  @!P6 STG.E.U8 desc[UR22][R24.64+0xe1], R9 ;  /* 0x0000e1091800e986 */ /* 0x0003e2000c101116 */
[----:B------:R-:W-:Y:S02]  /*e750*/  ISETP.LT.OR P6, PT, R34, 0xe9, !P2 ;  /* 0x000000e92200780c */ /* 0x000fe400057c1670 */
[----:B------:R-:W-:Y:S02]  /*e760*/  F2FP.SATFINITE.E5M2.F32.PACK_AB_MERGE_C R11, RZ, R2, RZ ;  /* 0x00000002ff0b723e */ /* 0x000fe400048060ff */
[----:B0-----:R-:W-:-:S03]  /*e770*/  F2FP.SATFINITE.E5M2.F32.PACK_AB_MERGE_C R5, RZ, R3, RZ ;  /* 0x00000003ff05723e */ /* 0x001fc600048060ff */
[----:B------:R-:W-:Y:S01]  /*e780*/  @!P5 STG.E.U8 desc[UR22][R26.64+0xe1], R11 ;  /* 0x0000e10b1a00d986 */ /* 0x000fe2000c101116 */
[----:B------:R-:W-:-:S03]  /*e790*/  ISETP.LT.OR P5, PT, R34, 0xea, !P2 ;  /* 0x000000ea2200780c */ /* 0x000fc600057a1670 */
[----:B------:R0:W-:Y:S01]  /*e7a0*/  @!P4 STG.E.U8 desc[UR22][R26.64+0xe0], R7 ;  /* 0x0000e0071a00c986 */ /* 0x0001e2000c101116 */
[----:B------:R-:W-:-:S03]  /*e7b0*/  ISETP.LT.OR P4, PT, R34, 0xe9, !P1 ;  /* 0x000000e92200780c */ /* 0x000fc60004f81670 */
[----:B------:R0:W-:Y:S01]  /*e7c0*/  @!P6 STG.E.U8 desc[UR22][R24.64+0xe8], R5 ;  /* 0x0000e8051800e986 */ /* 0x0001e2000c101116 */
[----:B------:R-:W-:Y:S01]  /*e7d0*/  ISETP.LT.OR P6, PT, R34, 0xea, !P1 ;  /* 0x000000ea2200780c */ /* 0x000fe20004fc1670 */
[----:B------:R-:W-:Y:S01]  /*e7e0*/  FMUL R2, R219, UR25 ;  /* 0x00000019db027c20 */ /* 0x000fe20008400000 */
[----:B------:R-:W-:Y:S01]  /*e7f0*/  FMUL R3, R218, UR25 ;  /* 0x00000019da037c20 */ /* 0x000fe20008400000 */
[----:B-1----:R-:W-:-:S03]  /*e800*/  F2FP.SATFINITE.E5M2.F32.PACK_AB_MERGE_C R9, RZ, R0, RZ ;  /* 0x00000000ff09723e */ /* 0x002fc600048060ff */
[----:B------:R-:W-:Y:S02]  /*e810*/  F2FP.SATFINITE.E5M2.F32.PACK_AB_MERGE_C R13, RZ, R2, RZ ;  /* 0x00000002ff0d723e */ /* 0x000fe400048060ff */
[----:B0-----:R-:W-:Y:S01]  /*e820*/  F2FP.SATFINITE.E5M2.F32.PACK_AB_MERGE_C R7, RZ, R3, RZ ;  /* 0x00000003ff07723e */ /* 0x001fe200048060ff */
[----:B------:R0:W-:Y:S01]  /*e830*/  @!P5 STG.E.U8 desc[UR22][R24.64+0xe9], R9 ;  /* 0x0000e9091800d986 */ /* 0x0001e2000c101116 */
[----:B------:R-:W-:-:S03]  /*e840*/  ISETP.LT.OR P5, PT, R34, 0xf2, !P2 ;  /* 0x000000f22200780c */ /* 0x000fc600057a1670 */
[----:B------:R-:W-:Y:S01]  /*e850*/  @!P4 STG.E.U8 desc[UR22][R26.64+0xe8], R13 ;  /* 0x0000e80d1a00c986 */ /* 0x000fe2000c101116 */
[----:B------:R-:W-:-:S03]  /*e860*/  ISETP.LT.OR P4, PT, R34, 0xf1, !P2 ;  /* 0x000000f12200780c */ /* 0x000fc60005781670 */
[----:B------:R1:W-:Y:S01]  /*e870*/  @!P6 STG.E.U8 desc[UR22][R26.64+0xe9], R7 ;  /* 0x0000e9071a00e986 */ /* 0x0003e2000c101116 */
[----:B------:R-:W-:Y:S01]  /*e880*/  ISETP.LT.OR P6, PT, R34, 0xf1, !P1 ;  /* 0x000000f12200780c */ /* 0x000fe20004fc1670 */
[----:B------:R-:W-:Y:S01]  /*e890*/  FMUL R0, R220, UR25 ;  /* 0x00000019dc007c20 */ /* 0x000fe20008400000 */
[----:B------:R-:W-:Y:S01]  /*e8a0*/  FMUL R2, R221, UR25 ;  /* 0x00000019dd027c20 */ /* 0x000fe20008400000 */
[----:B------:R-:W-:-:S03]  /*e8b0*/  FMUL R3, R223, UR25 ;  /* 0x00000019df037c20 */ /* 0x000fc60008400000 */
[----:B------:R-:W-:Y:S02]  /*e8c0*/  F2FP.SATFINITE.E5M2.F32.PACK_AB_MERGE_C R5, RZ, R0, RZ ;  /* 0x00000000ff05723e */ /* 0x000fe400048060ff */
[----:B------:R-:W-:Y:S02]  /*e8d0*/  F2FP.SATFINITE.E5M2.F32.PACK_AB_MERGE_C R11, RZ, R2, RZ ;  /* 0x00000002ff0b723e */ /* 0x000fe400048060ff */
[----:B0-----:R-:W-:Y:S01]  /*e8e0*/  F2FP.SATFINITE.E5M2.F32.PACK_AB_MERGE_C R9, RZ, R3, RZ ;  /* 0x00000003ff09723e */ /* 0x001fe200048060ff */
[----:B------:R-:W-:Y:S01]  /*e8f0*/  @!P4 STG.E.U8 desc[UR22][R24.64+0xf0], R5 ;  /* 0x0000f0051800c986 */ /* 0x000fe2000c101116 */
[----:B------:R-:W-:-:S03]  /*e900*/  ISETP.LT.OR P4, PT, R34, 0xf2, !P1 ;  /* 0x000000f22200780c */ /* 0x000fc60004f81670 */
[----:B------:R0:W-:Y:S01]  /*e910*/  @!P5 STG.E.U8 desc[UR22][R24.64+0xf1], R11 ;  /* 0x0000f10b1800d986 */ /* 0x0001e2000c101116 */
[C---:B------:R-:W-:Y:S02]  /*e920*/  ISETP.LT.OR P5, PT, R34.reuse, 0xf9, !P2 ;  /* 0x000000f92200780c */ /* 0x040fe400057a1670 */
[C---:B------:R-:W-:Y:S01]  /*e930*/  ISETP.LT.OR P2, PT, R34.reuse, 0xfa, !P2 ;  /* 0x000000fa2200780c */ /* 0x040fe20005741670 */
[----:B------:R0:W-:Y:S01]  /*e940*/  @!P6 STG.E.U8 desc[UR22][R26.64+0xf0], R9 ;  /* 0x0000f0091a00e986 */ /* 0x0001e2000c101116 */
[C---:B------:R-:W-:Y:S02]  /*e950*/  ISETP.LT.OR P6, PT, R34.reuse, 0xf9, !P1 ;  /* 0x000000f92200780c */ /* 0x040fe40004fc1670 */
[----:B------:R-:W-:Y:S01]  /*e960*/  ISETP.LT.OR P1, PT, R34, 0xfa, !P1 ;  /* 0x000000fa2200780c */ /* 0x000fe20004f21670 */
[----:B---3--:R-:W-:Y:S01]  /*e970*/  FMUL R0, R222, UR25 ;  /* 0x00000019de007c20 */ /* 0x008fe20008400000 */
[----:B----4-:R-:W-:-:S04]  /*e980*/  FMUL R2, R225, UR25 ;  /* 0x00000019e1027c20 */ /* 0x010fc80008400000 */
[----:B-1----:R-:W-:Y:S01]  /*e990*/  F2FP.SATFINITE.E5M2.F32.PACK_AB_MERGE_C R7, RZ, R0, RZ ;  /* 0x00000000ff07723e */ /* 0x002fe200048060ff */
[----:B--2---:R-:W-:Y:S01]  /*e9a0*/  FMUL R3, R224, UR25 ;  /* 0x00000019e0037c20 */ /* 0x004fe20008400000 */
[----:B------:R-:W-:Y:S01]  /*e9b0*/  FMUL R4, R226, UR25 ;  /* 0x00000019e2047c20 */ /* 0x000fe20008400000 */
[----:B0-----:R-:W-:-:S03]  /*e9c0*/  F2FP.SATFINITE.E5M2.F32.PACK_AB_MERGE_C R11, RZ, R2, RZ ;  /* 0x00000002ff0b723e */ /* 0x001fc600048060ff */
[----:B------:R-:W-:Y:S01]  /*e9d0*/  F2FP.SATFINITE.E5M2.F32.PACK_AB_MERGE_C R3, RZ, R3, RZ ;  /* 0x00000003ff03723e */ /* 0x000fe200048060ff */
[----:B------:R-:W-:Y:S01]  /*e9e0*/  FMUL R5, R227, UR25 ;  /* 0x00000019e3057c20 */ /* 0x000fe20008400000 */
[----:B------:R-:W-:Y:S01]  /*e9f0*/  F2FP.SATFINITE.E5M2.F32.PACK_AB_MERGE_C R9, RZ, R4, RZ ;  /* 0x00000004ff09723e */ /* 0x000fe200048060ff */
[----:B------:R0:W-:Y:S03]  /*ea00*/  @!P4 STG.E.U8 desc[UR22][R26.64+0xf1], R7 ;  /* 0x0000f1071a00c986 */ /* 0x0001e6000c101116 */
[----:B------:R-:W-:Y:S01]  /*ea10*/  F2FP.SATFINITE.E5M2.F32.PACK_AB_MERGE_C R5, RZ, R5, RZ ;  /* 0x00000005ff05723e */ /* 0x000fe200048060ff */
[----:B------:R0:W-:Y:S04]  /*ea20*/  @!P5 STG.E.U8 desc[UR22][R24.64+0xf8], R11 ;  /* 0x0000f80b1800d986 */ /* 0x0001e8000c101116 */
[----:B------:R0:W-:Y:S04]  /*ea30*/  @!P2 STG.E.U8 desc[UR22][R24.64+0xf9], R3 ;  /* 0x0000f9031800a986 */ /* 0x0001e8000c101116 */
[----:B------:R0:W-:Y:S04]  /*ea40*/  @!P6 STG.E.U8 desc[UR22][R26.64+0xf8], R9 ;  /* 0x0000f8091a00e986 */ /* 0x0001e8000c101116 */
[----:B------:R0:W-:Y:S02]  /*ea50*/  @!P1 STG.E.U8 desc[UR22][R26.64+0xf9], R5 ;  /* 0x0000f9051a009986 */ /* 0x0001e4000c101116 */
.L_x_298:
[----:B------:R-:W-:Y:S05]  /*ea60*/  BSYNC B0 ;  /* 0x0000000000007941 */ /* 0x000fea0003800000 */
.L_x_40:
[----:B------:R-:W2:Y:S01]  /*ea70*/  LDL.LU R22, [R1+0x80] ;  /* 0x0000800001167983 */ /* 0x000ea20000300800 */
[----:B0-----:R-:W-:Y:S01]  /*ea80*/  IMAD.U32 R3, RZ, RZ, UR18 ;  /* 0x00000012ff037e24 */ /* 0x001fe2000f8e00ff */
[----:B------:R-:W-:Y:S02]  /*ea90*/  ULDC.64 UR6, c[0x0][0x650] ;  /* 0x0001940000067ab9 */ /* 0x000fe40000000a00 */
[----:B------:R-:W3:Y:S01]  /*eaa0*/  LDL.LU R19, [R1+0x84] ;  /* 0x0000840001137983 */ /* 0x000ee20000300800 */
[----:B-----5:R-:W-:Y:S01]  /*eab0*/  IMAD.U32 R0, RZ, RZ, UR20 ;  /* 0x00000014ff007e24 */ /* 0x020fe2000f8e00ff */
[----:B------:R0:W-:Y:S01]  /*eac0*/  SYNCS.ARRIVE.TRANS64.A1T0 RZ, [R3+UR29], RZ ;  /* 0x000000ff03ff79a7 */ /* 0x0001e2000810001d */
[----:B------:R-:W-:Y:S02]  /*ead0*/  IMAD.U32 R2, RZ, RZ, UR20 ;  /* 0x00000014ff027e24 */ /* 0x000fe4000f8e00ff */
[----:B------:R-:W-:Y:S02]  /*eae0*/  IMAD.MOV.U32 R4, RZ, RZ, -0x1 ;  /* 0xffffffffff047424 */ /* 0x000fe400078e00ff */
[----:B0-----:R-:W-:Y:S01]  /*eaf0*/  IMAD.U32 R3, RZ, RZ, UR15 ;  /* 0x0000000fff037e24 */ /* 0x001fe2000f8e00ff */
[----:B---3--:R-:W-:-:S02]  /*eb00*/  LEA R19, P1, R0, R19, 0x1 ;  /* 0x0000001300137211 */ /* 0x008fc400078208ff */
[----:B------:R-:W-:Y:S02]  /*eb10*/  PRMT R0, RZ, 0x7610, R0 ;  /* 0x00007610ff007816 */ /* 0x000fe40000000000 */
[----:B--2---:R-:W-:Y:S01]  /*eb20*/  LEA.HI.X R22, R2, R22, R3, 0x1, P1 ;  /* 0x0000001602167211 */ /* 0x004fe200008f0c03 */
[----:B------:R-:W-:Y:S01]  /*eb30*/  IMAD.MOV.U32 R2, RZ, RZ, -0x1 ;  /* 0xffffffffff027424 */ /* 0x000fe200078e00ff */
[----:B------:R0:W-:Y:S01]  /*eb40*/  STL [R1+0x84], R19 ;  /* 0x0000841301007387 */ /* 0x0001e20000100800 */
[----:B------:R-:W-:Y:S01]  /*eb50*/  IMAD.MOV.U32 R3, RZ, RZ, -0x1 ;  /* 0xffffffffff037424 */ /* 0x000fe200078e00ff */
[----:B------:R-:W-:Y:S02]  /*eb60*/  ISETP.GE.U32.AND P1, PT, R19, UR6, PT ;  /* 0x0000000613007c0c */ /* 0x000fe4000bf26070 */
[----:B------:R0:W-:Y:S02]  /*eb70*/  STL [R1+0x80], R22 ;  /* 0x0000801601007387 */ /* 0x0001e40000100800 */
[----:B------:R-:W-:-:S02]  /*eb80*/  ISETP.GE.U32.AND.EX P1, PT, R22, UR7, PT, P1 ;  /* 0x0000000716007c0c */ /* 0x000fc4000bf26110 */
[----:B------:R0:W-:Y:S04]  /*eb90*/  STL [R1+0x88], R4 ;  /* 0x0000880401007387 */ /* 0x0001e80000100800 */
[----:B------:R0:W-:Y:S04]  /*eba0*/  STL [R1+0x78], R2 ;  /* 0x0000780201007387 */ /* 0x0001e80000100800 */
[----:B------:R0:W-:Y:S03]  /*ebb0*/  STL [R1+0x8c], R3 ;  /* 0x00008c0301007387 */ /* 0x0001e60000100800 */
[----:B------:R-:W-:Y:S05]  /*ebc0*/  @P1 BRA `(.L_x_299) ;  /* 0x0000000400741947 */ /* 0x000fea0003800000 */
[----:B------:R-:W2:Y:S01]  /*ebd0*/  S2R R14, SR_CTAID.X ;  /* 0x00000000000e7919 */ /* 0x000ea20000002500 */
[----:B------:R-:W3:Y:S01]  /*ebe0*/  LDC.64 R8, c[0x0][0x628] ;  /* 0x00018a00ff087b82 */ /* 0x000ee20000000a00 */
[----:B------:R-:W-:Y:S01]  /*ebf0*/  ULDC UR6, c[0x0][0x150] ;  /* 0x0000540000067ab9 */ /* 0x000fe20000000800 */
[----:B------:R-:W-:Y:S01]  /*ec00*/  IMAD.MOV.U32 R6, RZ, RZ, R19 ;  /* 0x000000ffff067224 */ /* 0x000fe200078e0013 */
[----:B------:R-:W0:Y:S01]  /*ec10*/  S2R R16, SR_CTAID.Y ;  /* 0x0000000000107919 */ /* 0x000e220000002600 */
[----:B------:R-:W-:-:S04]  /*ec20*/  IMAD.MOV.U32 R7, RZ, RZ, R22 ;  /* 0x000000ffff077224 */ /* 0x000fc800078e0016 */
[----:B------:R-:W0:Y:S08]  /*ec30*/  LDC R17, c[0x0][0x144] ;  /* 0x00005100ff117b82 */ /* 0x000e300000000800 */
[----:B------:R-:W0:Y:S08]  /*ec40*/  LDC R10, c[0x0][0x630] ;  /* 0x00018c00ff0a7b82 */ /* 0x000e300000000800 */
[----:B------:R-:W0:Y:S01]  /*ec50*/  LDC.64 R12, c[0x0][0x620] ;  /* 0x00018800ff0c7b82 */ /* 0x000e220000000a00 */
[----:B---3--:R-:W-:-:S04]  /*ec60*/  ISETP.NE.U32.AND P1, PT, R8, RZ, PT ;  /* 0x000000ff0800720c */ /* 0x008fc80003f25070 */
[----:B------:R-:W-:Y:S02]  /*ec70*/  ISETP.NE.AND.EX P1, PT, R9, RZ, PT, P1 ;  /* 0x000000ff0900720c */ /* 0x000fe40003f25310 */
[----:B--2---:R-:W-:-:S05]  /*ec80*/  I2FP.F32.U32 R0, R14 ;  /* 0x0000000e00007245 */ /* 0x004fca0000201000 */
[----:B------:R-:W-:-:S04]  /*ec90*/  FMUL R0, R0, UR6 ;  /* 0x0000000600007c20 */ /* 0x000fc80008400000 */
[----:B------:R2:W3:Y:S02]  /*eca0*/  F2I.U32.TRUNC.NTZ R15, R0 ;  /* 0x00000000000f7305 */ /* 0x0004e4000020f000 */
[----:B------:R-:W-:Y:S05]  /*ecb0*/  @!P1 BRA `(.L_x_300) ;  /* 0x0000000000289947 */ /* 0x000fea0003800000 */
[----:B--2---:R-:W2:Y:S02]  /*ecc0*/  LDC R0, c[0x0][0x634] ;  /* 0x00018d00ff007b82 */ /* 0x004ea40000000800 */
[----:B--2---:R-:W-:-:S05]  /*ecd0*/  IADD3 R7, P1, R19, R0, RZ ;  /* 0x0000000013077210 */ /* 0x004fca0007f3e0ff */
[----:B------:R-:W-:-:S04]  /*ece0*/  IMAD.X R11, RZ, RZ, R22, P1 ;  /* 0x000000ffff0b7224 */ /* 0x000fc800008e0616 */
[----:B0-----:R-:W-:-:S04]  /*ecf0*/  IMAD.WIDE.U32 R2, R11, R8, RZ ;  /* 0x000000080b027225 */ /* 0x001fc800078e00ff */
[----:B------:R-:W-:-:S04]  /*ed00*/  IMAD.WIDE.U32 R4, P1, R7, R9, R2 ;  /* 0x0000000907047225 */ /* 0x000fc80007820002 */
[----:B------:R-:W-:-:S04]  /*ed10*/  IMAD.WIDE.U32 R2, R7, R8, RZ ;  /* 0x0000000807027225 */ /* 0x000fc800078e00ff */
[----:B------:R-:W-:Y:S01]  /*ed20*/  IMAD.X R7, RZ, RZ, RZ, P1 ;  /* 0x000000ffff077224 */ /* 0x000fe200008e06ff */
[----:B------:R-:W-:Y:S01]  /*ed30*/  IADD3 RZ, P1, R3, R4, RZ ;  /* 0x0000000403ff7210 */ /* 0x000fe20007f3e0ff */
[----:B------:R-:W-:-:S04]  /*ed40*/  IMAD.MOV.U32 R6, RZ, RZ, R5 ;  /* 0x000000ffff067224 */ /* 0x000fc800078e0005 */
[----:B------:R-:W-:-:S08]  /*ed50*/  IMAD.WIDE.U32.X R6, R11, R9, R6, P1 ;  /* 0x000000090b067225 */ /* 0x000fd000008e0406 */
.L_x_300:
[-CC-:B0-----:R-:W-:Y:S01]  /*ed60*/  SHF.R.U64 R11, R6, R10.reuse, R7.reuse ;  /* 0x0000000a060b7219 */ /* 0x181fe20000001207 */
[----:B------:R-:W0:Y:S01]  /*ed70*/  LDC.64 R20, c[0x0][0x640] ;  /* 0x00019000ff147b82 */ /* 0x000e220000000a00 */
[----:B--2---:R-:W-:Y:S01]  /*ed80*/  SHF.R.U32.HI R0, RZ, R10, R7 ;  /* 0x0000000aff007219 */ /* 0x004fe20000011607 */
[----:B------:R-:W-:Y:S01]  /*ed90*/  IMAD.MOV.U32 R2, RZ, RZ, R19 ;  /* 0x000000ffff027224 */ /* 0x000fe200078e0013 */
[----:B------:R-:W-:Y:S01]  /*eda0*/  IADD3 R5, P1, RZ, -R11, RZ ;  /* 0x8000000bff057210 */ /* 0x000fe20007f3e0ff */
[----:B---3--:R-:W-:Y:S01]  /*edb0*/  IMAD.MOV R15, RZ, RZ, -R15 ;  /* 0x000000ffff0f7224 */ /* 0x008fe200078e0a0f */
[----:B------:R-:W-:Y:S01]  /*edc0*/  ULDC UR6, c[0x0][0x154] ;  /* 0x0000550000067ab9 */ /* 0x000fe20000000800 */
[----:B------:R-:W-:Y:S02]  /*edd0*/  IMAD.MOV.U32 R7, RZ, RZ, 0x1 ;  /* 0x00000001ff077424 */ /* 0x000fe400078e00ff */
[----:B------:R-:W2:Y:S01]  /*ede0*/  LDC R4, c[0x0][0x618] ;  /* 0x00018600ff047b82 */ /* 0x000ea20000000800 */
[----:B------:R-:W-:-:S02]  /*edf0*/  IMAD.X R3, RZ, RZ, ~R0, P1 ;  /* 0x000000ffff037224 */ /* 0x000fc400008e0e00 */
[----:B------:R-:W-:Y:S02]  /*ee00*/  IMAD R17, R17, R15, R14 ;  /* 0x0000000f11117224 */ /* 0x000fe400078e020e */
[-C--:B------:R-:W-:Y:S02]  /*ee10*/  IMAD R0, R3, R12.reuse, RZ ;  /* 0x0000000c03007224 */ /* 0x080fe400078e02ff */
[----:B------:R-:W-:Y:S01]  /*ee20*/  IMAD.MOV.U32 R3, RZ, RZ, R22 ;  /* 0x000000ffff037224 */ /* 0x000fe200078e0016 */
[----:B------:R-:W3:Y:S01]  /*ee30*/  LDC R6, c[0x0][0x608] ;  /* 0x00018200ff067b82 */ /* 0x000ee20000000800 */
[----:B------:R-:W-:-:S04]  /*ee40*/  IMAD.WIDE.U32 R2, R5, R12, R2 ;  /* 0x0000000c05027225 */ /* 0x000fc800078e0002 */
[----:B------:R-:W-:-:S03]  /*ee50*/  IMAD R5, R5, R13, R0 ;  /* 0x0000000d05057224 */ /* 0x000fc600078e0200 */
[----:B------:R-:W5:Y:S01]  /*ee60*/  LDC R18, c[0x0][0x658] ;  /* 0x00019600ff127b82 */ /* 0x000f620000000800 */
[----:B------:R-:W-:Y:S01]  /*ee70*/  I2FP.F32.U32 R0, R16 ;  /* 0x0000001000007245 */ /* 0x000fe20000201000 */
[----:B------:R-:W-:Y:S01]  /*ee80*/  IMAD.IADD R3, R3, 0x1, R5 ;  /* 0x0000000103037824 */ /* 0x000fe200078e0205 */
[----:B0-----:R-:W-:Y:S01]  /*ee90*/  ISETP.NE.U32.AND P1, PT, R20, RZ, PT ;  /* 0x000000ff1400720c */ /* 0x001fe20003f25070 */
[----:B------:R-:W-:Y:S02]  /*eea0*/  IMAD.MOV.U32 R5, RZ, RZ, -0x1 ;  /* 0xffffffffff057424 */ /* 0x000fe400078e00ff */
[----:B------:R-:W-:Y:S02]  /*eeb0*/  FMUL R0, R0, UR6 ;  /* 0x0000000600007c20 */ /* 0x000fe40008400000 */
[----:B------:R-:W0:Y:S01]  /*eec0*/  LDC R15, c[0x0][0x148] ;  /* 0x00005200ff0f7b82 */ /* 0x000e220000000800 */
[----:B--2---:R-:W-:Y:S01]  /*eed0*/  SHF.R.U64 R10, R2, R4, R3 ;  /* 0x00000004020a7219 */ /* 0x004fe20000001203 */
[----:B------:R2:W0:Y:S01]  /*eee0*/  F2I.U32.TRUNC.NTZ R13, R0 ;  /* 0x00000000000d7305 */ /* 0x000422000020f000 */
[----:B------:R-:W-:-:S02]  /*eef0*/  ISETP.NE.AND.EX P1, PT, R21, RZ, PT, P1 ;  /* 0x000000ff1500720c */ /* 0x000fc40003f25310 */
[----:B------:R-:W-:-:S03]  /*ef00*/  SHF.R.U32.HI R3, RZ, R4, R3 ;  /* 0x00000004ff037219 */ /* 0x000fc60000011603 */
[----:B------:R-:W0:Y:S01]  /*ef10*/  LDC R14, c[0x0][0x600] ;  /* 0x00018000ff0e7b82 */ /* 0x000e220000000800 */
[-CC-:B---3--:R-:W-:Y:S02]  /*ef20*/  SHF.R.U64 R8, R10, R6.reuse, R3.reuse ;  /* 0x000000060a087219 */ /* 0x188fe40000001203 */
[----:B------:R-:W-:-:S05]  /*ef30*/  SHF.R.U32.HI R3, RZ, R6, R3 ;  /* 0x00000006ff037219 */ /* 0x000fca0000011603 */
[----:B------:R-:W3:Y:S01]  /*ef40*/  LDC R22, c[0x0][0x648] ;  /* 0x00019200ff167b82 */ /* 0x000ee20000000800 */
[-CC-:B-----5:R-:W-:Y:S02]  /*ef50*/  SHF.R.U64 R12, R8, R18.reuse, R3.reuse ;  /* 0x00000012080c7219 */ /* 0x1a0fe40000001203 */
[-C--:B------:R-:W-:Y:S02]  /*ef60*/  SHF.L.U32 R5, R5, R18.reuse, RZ ;  /* 0x0000001205057219 */ /* 0x080fe400000006ff */
[-C--:B------:R-:W-:Y:S01]  /*ef70*/  SHF.R.U32.HI R3, RZ, R18.reuse, R3 ;  /* 0x00000012ff037219 */ /* 0x080fe20000011603 */
[----:B------:R-:W-:Y:S01]  /*ef80*/  IMAD.MOV.U32 R2, RZ, RZ, R12 ;  /* 0x000000ffff027224 */ /* 0x000fe200078e000c */
[----:B------:R-:W-:Y:S01]  /*ef90*/  SHF.L.U32 R18, R7, R18, RZ ;  /* 0x0000001207127219 */ /* 0x000fe200000006ff */
[----:B------:R-:W0:Y:S01]  /*efa0*/  LDC R23, c[0x0][0x638] ;  /* 0x00018e00ff177b82 */ /* 0x000e220000000800 */
[----:B------:R-:W-:-:S07]  /*efb0*/  LOP3.LUT R19, RZ, R5, RZ, 0x33, !PT ;  /* 0x00000005ff137212 */ /* 0x000fce00078e33ff */
[----:B------:R-:W0:Y:S01]  /*efc0*/  LDC R24, c[0x0][0x610] ;  /* 0x00018400ff187b82 */ /* 0x000e220000000800 */
[----:B--2---:R-:W-:Y:S05]  /*efd0*/  @!P1 BRA `(.L_x_301) ;  /* 0x0000000000289947 */ /* 0x004fea0003800000 */
[----:B------:R-:W2:Y:S02]  /*efe0*/  LDC R7, c[0x0][0x64c] ;  /* 0x00019300ff077b82 */ /* 0x000ea40000000800 */
[----:B--2---:R-:W-:-:S05]  /*eff0*/  IADD3 R7, P1, R12, R7, RZ ;  /* 0x000000070c077210 */ /* 0x004fca0007f3e0ff */
        /* <DEDUP_REMOVED lines=8> */
.L_x_301:
[----:B---3--:R-:W-:Y:S01]  /*f080*/  SHF.R.U64 R0, R2, R22, R3 ;  /* 0x0000001602007219 */ /* 0x008fe20000001203 */
[----:B0-----:R-:W-:Y:S01]  /*f090*/  VIADD R7, R14, 0xffffffff ;  /* 0xffffffff0e077836 */ /* 0x001fe20000000000 */
[----:B------:R-:W-:Y:S01]  /*f0a0*/  LOP3.LUT R5, R8, R19, RZ, 0xc0, !PT ;  /* 0x0000001308057212 */ /* 0x000fe200078ec0ff */
[----:B------:R-:W-:Y:S02]  /*f0b0*/  IMAD.MOV R13, RZ, RZ, -R13 ;  /* 0x000000ffff0d7224 */ /* 0x000fe400078e0a0d */
[----:B------:R-:W-:Y:S02]  /*f0c0*/  IMAD.MOV R3, RZ, RZ, -R0 ;  /* 0x000000ffff037224 */ /* 0x000fe400078e0a00 */
[----:B------:R-:W-:Y:S01]  /*f0d0*/  IMAD R2, R18, R0, R5 ;  /* 0x0000000012027224 */ /* 0x000fe200078e0205 */
[----:B------:R-:W-:Y:S01]  /*f0e0*/  LOP3.LUT R5, R10, R7, RZ, 0xc0, !PT ;  /* 0x000000070a057212 */ /* 0x000fe200078ec0ff */
[----:B------:R-:W-:Y:S02]  /*f0f0*/  @P3 IMAD R17, R15, R13, R16 ;  /* 0x0000000d0f113224 */ /* 0x000fe400078e0210 */
[----:B------:R-:W-:-:S02]  /*f100*/  IMAD R0, R3, R23, R12 ;  /* 0x0000001703007224 */ /* 0x000fc400078e020c */
[----:B------:R-:W-:Y:S02]  /*f110*/  IMAD.MOV.U32 R4, RZ, RZ, 0x1 ;  /* 0x00000001ff047424 */ /* 0x000fe400078e00ff */
[----:B------:R-:W-:Y:S02]  /*f120*/  IMAD R2, R2, R24, R17 ;  /* 0x0000001802027224 */ /* 0x000fe400078e0211 */
[----:B------:R-:W-:Y:S01]  /*f130*/  IMAD R3, R0, R14, R5 ;  /* 0x0000000e00037224 */ /* 0x000fe200078e0205 */
[----:B------:R-:W-:-:S04]  /*f140*/  PRMT R0, R4, 0x7610, R0 ;  /* 0x0000761004007816 */ /* 0x000fc80000000000 */
[----:B------:R-:W-:Y:S02]  /*f150*/  SEL R4, R3, R2, !P3 ;  /* 0x0000000203047207 */ /* 0x000fe40005800000 */
[----:B------:R-:W-:-:S03]  /*f160*/  SEL R2, R2, R3, !P3 ;  /* 0x0000000302027207 */ /* 0x000fc60005800000 */
[----:B------:R2:W-:Y:S04]  /*f170*/  STL [R1+0x8c], R4 ;  /* 0x00008c0401007387 */ /* 0x0005e80000100800 */
[----:B------:R2:W-:Y:S04]  /*f180*/  STL [R1+0x78], R11 ;  /* 0x0000780b01007387 */ /* 0x0005e80000100800 */
[----:B------:R2:W-:Y:S02]  /*f190*/  STL [R1+0x88], R2 ;  /* 0x0000880201007387 */ /* 0x0005e40000100800 */
.L_x_299:
[----:B------:R-:W-:Y:S01]  /*f1a0*/  LOP3.LUT P1, RZ, R0, 0xff, RZ, 0xc0, !PT ;  /* 0x000000ff00ff7812 */ /* 0x000fe2000782c0ff */
[----:B------:R-:W-:-:S12]  /*f1b0*/  ULOP3.LUT UR30, UR30, 0x1, URZ, 0x3c, !UPT ;  /* 0x000000011e1e7892 */ /* 0x000fd8000f8e3c3f */
[----:B------:R-:W-:Y:S05]  /*f1c0*/  @P1 BRA `(.L_x_302) ;  /* 0xffffff2400f01947 */ /* 0x000fea000383ffff */
[----:B------:R-:W-:Y:S05]  /*f1d0*/  EXIT ;  /* 0x000000000000794d */ /* 0x000fea0003800000 */
.L_x_18:
[----:B------:R-:W-:-:S08]  /*f1e0*/  ISETP.NE.AND P0, PT, RZ, UR6, PT ;  /* 0x00000006ff007c0c */ /* 0x000fd0000bf05270 */
[----:B0123--:R-:W0:-:S00]  /*f1f0*/  USETMAXREG.DEALLOC.CTAPOOL 0x28 ;  /* 0x00000028000079c8 */ /* 0x00fe0000080e0500 */
[----:B------:R-:W-:Y:S05]  /*f200*/  @P0 EXIT ;  /* 0x000000000000094d */ /* 0x000fea0003800000 */
[----:B0-----:R-:W-:Y:S01]  /*f210*/  LOP3.LUT P0, RZ, R0, 0xff, RZ, 0xc0, !PT ;  /* 0x000000ff00ff7812 */ /* 0x001fe2000780c0ff */
[----:B------:R-:W-:Y:S02]  /*f220*/  IMAD.MOV.U32 R0, RZ, RZ, 0x1 ;  /* 0x00000001ff007424 */ /* 0x000fe400078e00ff */
[----:B------:R-:W-:-:S10]  /*f230*/  IMAD.MOV.U32 R8, RZ, RZ, RZ ;  /* 0x000000ffff087224 */ /* 0x000fd400078e00ff */
[----:B------:R-:W-:Y:S05]  /*f240*/  @!P0 BRA `(.L_x_303) ;  /* 0x0000000c00608947 */ /* 0x000fea0003800000 */
[----:B------:R-:W0:Y:S01]  /*f250*/  S2UR UR8, SR_CgaCtaId ;  /* 0x00000000000879c3 */ /* 0x000e220000008800 */
[----:B------:R-:W-:Y:S01]  /*f260*/  LOP3.LUT P0, RZ, R2, 0x1f, RZ, 0xc0, !PT ;  /* 0x0000001f02ff7812 */ /* 0x000fe2000780c0ff */
[----:B------:R-:W-:Y:S01]  /*f270*/  ULDC UR5, c[0x0][0x658] ;  /* 0x0001960000057ab9 */ /* 0x000fe20000000800 */
[----:B------:R-:W-:Y:S01]  /*f280*/  UMOV UR6, 0xffffffff ;  /* 0xffffffff00067882 */ /* 0x000fe20000000000 */
[----:B------:R-:W-:Y:S01]  /*f290*/  BSSY B0, `(.L_x_303) ;  /* 0x00000d3000007945 */ /* 0x000fe20003800000 */
[----:B------:R-:W-:Y:S01]  /*f2a0*/  USHF.L.U32 UR6, UR6, UR5, URZ ;  /* 0x0000000506067299 */ /* 0x000fe2000800063f */
[C---:B------:R-:W-:Y:S01]  /*f2b0*/  ISETP.NE.AND P2, PT, R3.reuse, RZ, PT ;  /* 0x000000ff0300720c */ /* 0x040fe20003f45270 */
[----:B------:R-:W-:Y:S01]  /*f2c0*/  IMAD.MOV.U32 R10, RZ, RZ, 0x1 ;  /* 0x00000001ff0a7424 */ /* 0x000fe200078e00ff */
[----:B------:R-:W-:Y:S01]  /*f2d0*/  ISETP.NE.OR P0, PT, R3, RZ, !P0 ;  /* 0x000000ff0300720c */ /* 0x000fe20004705670 */
[----:B------:R-:W-:Y:S01]  /*f2e0*/  IMAD.MOV.U32 R0, RZ, RZ, 0x1 ;  /* 0x00000001ff007424 */ /* 0x000fe200078e00ff */
[----:B------:R-:W-:Y:S01]  /*f2f0*/  ULDC UR4, c[0x0][0x600] ;  /* 0x0001800000047ab9 */ /* 0x000fe20000000800 */
[----:B------:R-:W-:Y:S01]  /*f300*/  IMAD.MOV.U32 R8, RZ, RZ, RZ ;  /* 0x000000ffff087224 */ /* 0x000fe200078e00ff */
[----:B------:R-:W-:Y:S01]  /*f310*/  UMOV UR7, 0x1 ;  /* 0x0000000100077882 */ /* 0x000fe20000000000 */
[----:B------:R-:W-:-:S02]  /*f320*/  UIADD3 UR28, UR14, 0x1, URZ ;  /* 0x000000010e1c7890 */ /* 0x000fc4000fffe03f */
[----:B------:R-:W-:Y:S02]  /*f330*/  ULOP3.LUT UR25, UR13, 0x2, URZ, 0xfc, !UPT ;  /* 0x000000020d197892 */ /* 0x000fe4000f8efc3f */
[----:B------:R-:W-:Y:S02]  /*f340*/  UIADD3 UR4, UR4, -0x1, URZ ;  /* 0xffffffff04047890 */ /* 0x000fe4000fffe03f */
[----:B------:R-:W-:Y:S02]  /*f350*/  USHF.L.U32 UR22, UR7, UR5, URZ ;  /* 0x0000000507167299 */ /* 0x000fe4000800063f */
[----:B------:R-:W-:Y:S01]  /*f360*/  ULOP3.LUT UR19, URZ, UR6, URZ, 0x33, !UPT ;  /* 0x000000063f137292 */ /* 0x000fe2000f8e333f */
[----:B------:R-:W-:Y:S01]  /*f370*/  ULDC.64 UR26, c[0x0][0x198] ;  /* 0x00006600001a7ab9 */ /* 0x000fe20000000a00 */
[----:B0-----:R-:W-:-:S10]  /*f380*/  IMAD.U32 R9, RZ, RZ, UR8 ;  /* 0x00000008ff097e24 */ /* 0x001fd4000f8e00ff */
.L_x_315:
[----:B------:R-:W-:-:S03]  /*f390*/  UMOV UR5, 0xffffffff ;  /* 0xffffffff00057882 */ /* 0x000fc60000000000 */
[----:B01----:R-:W-:Y:S05]  /*f3a0*/  BRA.DIV UR5, `(.L_x_304) ;  /* 0x0000001a05bc7947 */ /* 0x003fea000b800000 */
[----:B------:R-:W-:-:S13]  /*f3b0*/  ELECT P1, URZ, PT ;  /* 0x00000000003f782f */ /* 0x000fda0003820000 */
.L_x_346:
[----:B------:R-:W0:Y:S01]  /*f3c0*/  LDC R2, c[0x0][0x28c] ;  /* 0x0000a300ff027b82 */ /* 0x000e220000000800 */
[----:B------:R-:W-:Y:S01]  /*f3d0*/  BSSY B1, `(.L_x_305) ;  /* 0x000003f000017945 */ /* 0x000fe20003800000 */
[----:B0-----:R-:W-:-:S13]  /*f3e0*/  ISETP.LT.OR P1, PT, R2, 0x1, !P1 ;  /* 0x000000010200780c */ /* 0x001fda0004f21670 */
[----:B------:R-:W-:Y:S05]  /*f3f0*/  @P1 BRA `(.L_x_306) ;  /* 0x0000000000f01947 */ /* 0x000fea0003800000 */
[----:B------:R-:W2:Y:S04]  /*f400*/  LDL.LU R4, [R1+0x88] ;  /* 0x0000880001047983 */ /* 0x000ea80000300800 */
[----:B------:R-:W3:Y:S01]  /*f410*/  LDL.LU R3, [R1+0x8c] ;  /* 0x00008c0001037983 */ /* 0x000ee20000300800 */
[----:B------:R-:W-:Y:S02]  /*f420*/  IMAD.MOV.U32 R13, RZ, RZ, RZ ;  /* 0x000000ffff0d7224 */ /* 0x000fe400078e00ff */
[----:B------:R-:W-:Y:S02]  /*f430*/  IMAD.U32 R14, RZ, RZ, UR28 ;  /* 0x0000001cff0e7e24 */ /* 0x000fe4000f8e00ff */
[----:B------:R-:W-:Y:S02]  /*f440*/  IMAD.MOV.U32 R2, RZ, RZ, R0 ;  /* 0x000000ffff027224 */ /* 0x000fe400078e0000 */
[----:B--2---:R-:W-:-:S02]  /*f450*/  IMAD R9, R4, 0x2, R9 ;  /* 0x0000000204097824 */ /* 0x004fc400078e0209 */
[----:B------:R-:W-:Y:S02]  /*f460*/  IMAD.MOV.U32 R4, RZ, RZ, R8 ;  /* 0x000000ffff047224 */ /* 0x000fe400078e0008 */
[----:B---3--:R-:W-:Y:S02]  /*f470*/  IMAD.SHL.U32 R7, R3, 0x100, RZ ;  /* 0x0000010003077824 */ /* 0x008fe400078e00ff */
[----:B------:R-:W-:-:S07]  /*f480*/  IMAD.SHL.U32 R6, R9, 0x20, RZ ;  /* 0x0000002009067824 */ /* 0x000fce00078e00ff */
.L_x_310:
[----:B------:R-:W0:Y:S01]  /*f490*/  S2UR UR5, SR_CgaCtaId ;  /* 0x00000000000579c3 */ /* 0x000e220000008800 */
[----:B------:R-:W-:Y:S02]  /*f4a0*/  MOV R12, 0x400 ;  /* 0x00000400000c7802 */ /* 0x000fe40000000f00 */
[----:B------:R-:W-:-:S05]  /*f4b0*/  SHF.L.U32 R3, R2, 0x1f, RZ ;  /* 0x0000001f02037819 */ /* 0x000fca00000006ff */
[----:B------:R-:W1:Y:S01]  /*f4c0*/  @!P2 LDC R5, c[0x0][0x500] ;  /* 0x00014000ff05ab82 */ /* 0x000e620000000800 */
[----:B0-----:R-:W-:-:S05]  /*f4d0*/  IMAD.U32 R9, RZ, RZ, UR5 ;  /* 0x00000005ff097e24 */ /* 0x001fca000f8e00ff */
[----:B------:R-:W-:-:S05]  /*f4e0*/  LEA R11, R9, R12, 0x18 ;  /* 0x0000000c090b7211 */ /* 0x000fca00078ec0ff */
[----:B------:R-:W-:-:S04]  /*f4f0*/  IMAD R12, R4, 0x8, R11 ;  /* 0x00000008040c7824 */ /* 0x000fc800078e020b */
[----:B------:R-:W0:Y:S02]  /*f500*/  SYNCS.PHASECHK.TRANS64.TRYWAIT P1, [R12+URZ+0xb0], R3 ;  /* 0x0000b0030c0075a7 */ /* 0x000e24000802017f */
[----:B01----:R-:W-:Y:S05]  /*f510*/  @!P1 BRA `(.L_x_307) ;  /* 0x0000001800809947 */ /* 0x003fea0003800000 */
.L_x_347:
[----:B------:R-:W-:Y:S01]  /*f520*/  UPRMT UR5, UR25, 0x9910, URZ ;  /* 0x0000991019057896 */ /* 0x000fe2000800003f */
[----:B------:R1:W-:Y:S03]  /*f530*/  @!P2 SYNCS.ARRIVE.TRANS64 RZ, [R12+URZ], R5 ;  /* 0x000000050cffa9a7 */ /* 0x0003e6000800003f */
[----:B------:R-:W-:-:S06]  /*f540*/  UISETP.NE.AND UP0, UPT, UR5, 0x2, UPT ;  /* 0x000000020500788c */ /* 0x000fcc000bf05270 */
[----:B------:R-:W-:-:S13]  /*f550*/  PLOP3.LUT P1, PT, PT, PT, UP0, 0x80, 0x0 ;  /* 0x000000000000781c */ /* 0x000fda0003f2f008 */
[----:B-1----:R-:W-:Y:S05]  /*f560*/  @P1 BRA `(.L_x_308) ;  /* 0x0000000000041947 */ /* 0x002fea0003800000 */
[----:B------:R-:W-:Y:S01]  /*f570*/  BPT.TRAP 0x1 ;  /* 0x000000040000795c */ /* 0x000fe20000300000 */
.L_x_308:
[----:B------:R-:W-:Y:S05]  /*f580*/  @P0 BRA `(.L_x_309) ;  /* 0x0000000000040947 */ /* 0x000fea0003800000 */
[----:B------:R-:W-:Y:S01]  /*f590*/  BPT.TRAP 0x1 ;  /* 0x000000040000795c */ /* 0x000fe20000300000 */
.L_x_309:
[----:B------:R-:W2:Y:S01]  /*f5a0*/  LDL R5, [R1+0x78] ;  /* 0x0000780001057983 */ /* 0x000ea20000100800 */
[----:B0-----:R-:W-:Y:S01]  /*f5b0*/  IMAD R3, R4, 0x2, R9 ;  /* 0x0000000204037824 */ /* 0x001fe200078e0209 */
[----:B------:R-:W-:Y:S01]  /*f5c0*/  R2UR UR9, R12 ;  /* 0x000000000c0972ca */ /* 0x000fe200000e0000 */
[----:B------:R-:W-:Y:S01]  /*f5d0*/  VIADD R14, R14, 0xffffffff ;  /* 0xffffffff0e0e7836 */ /* 0x000fe20000000000 */
[----:B------:R-:W-:Y:S01]  /*f5e0*/  UIADD3 UR6, UP0, UR26, 0xf0, URZ ;  /* 0x000000f01a067890 */ /* 0x000fe2000ff1e03f */
[--C-:B------:R-:W-:Y:S01]  /*f5f0*/  IMAD.U32 R3, R3, 0x400, R11.reuse ;  /* 0x0000040003037824 */ /* 0x100fe200078e000b */
[----:B------:R-:W-:Y:S01]  /*f600*/  R2UR UR11, R6 ;  /* 0x00000000060b72ca */ /* 0x000fe200000e0000 */
[C---:B------:R-:W-:Y:S01]  /*f610*/  IMAD R11, R4.reuse, 0x2000, R11 ;  /* 0x00002000040b7824 */ /* 0x040fe200078e020b */
[----:B------:R-:W-:Y:S01]  /*f620*/  R2UR UR10, R13 ;  /* 0x000000000d0a72ca */ /* 0x000fe200000e0000 */
[----:B------:R-:W-:Y:S01]  /*f630*/  UIADD3 UR30, UP1, UR26, 0x1f0, URZ ;  /* 0x000001f01a1e7890 */ /* 0x000fe2000ff3e03f */
[----:B------:R-:W-:Y:S01]  /*f640*/  R2UR UR5, R3 ;  /* 0x00000000030572ca */ /* 0x000fe200000e0000 */
[----:B------:R-:W-:Y:S01]  /*f650*/  UIADD3.X UR7, URZ, UR27, URZ, UP0, !UPT ;  /* 0x0000001b3f077290 */ /* 0x000fe200087fe43f */
[----:B------:R-:W-:Y:S01]  /*f660*/  R2UR UR8, R11 ;  /* 0x000000000b0872ca */ /* 0x000fe200000e0000 */
[----:B------:R-:W-:Y:S01]  /*f670*/  VIADD R4, R4, 0x1 ;  /* 0x0000000104047836 */ /* 0x000fe20000000000 */
[----:B------:R-:W-:Y:S01]  /*f680*/  R2UR UR23, R7 ;  /* 0x00000000071772ca */ /* 0x000fe200000e0000 */
[----:B------:R-:W-:Y:S01]  /*f690*/  UIADD3.X UR31, URZ, UR27, URZ, UP1, !UPT ;  /* 0x0000001b3f1f7290 */ /* 0x000fe20008ffe43f */
[----:B------:R-:W-:Y:S01]  /*f6a0*/  ISETP.GT.AND P4, PT, R14, 0x1, PT ;  /* 0x000000010e00780c */ /* 0x000fe20003f84270 */
[----:B------:R-:W-:Y:S01]  /*f6b0*/  UMOV UR24, 0x30000 ;  /* 0x0003000000187882 */ /* 0x000fe20000000000 */
[----:B------:R-:W-:Y:S01]  /*f6c0*/  UMOV UR16, 0x0 ;  /* 0x0000000000107882 */ /* 0x000fe20000000000 */
[----:B------:R-:W-:Y:S01]  /*f6d0*/  UMOV UR17, 0x10000000 ;  /* 0x1000000000117882 */ /* 0x000fe20000000000 */
[----:B------:R-:W-:Y:S01]  /*f6e0*/  ISETP.NE.AND P1, PT, R4, 0x16, PT ;  /* 0x000000160400780c */ /* 0x000fe20003f25270 */
[----:B------:R-:W-:-:S02]  /*f6f0*/  VIADD R13, R13, 0x20 ;  /* 0x000000200d0d7836 */ /* 0x000fc40000000000 */
[----:B------:R-:W-:Y:S01]  /*f700*/  UIADD3 UR5, UR5, 0x280, URZ ;  /* 0x0000028005057890 */ /* 0x000fe2000fffe03f */
[----:B------:R-:W-:Y:S01]  /*f710*/  SEL R3, RZ, 0x1, P1 ;  /* 0x00000001ff037807 */ /* 0x000fe20000800000 */
[----:B------:R-:W-:Y:S01]  /*f720*/  UIADD3 UR18, UR8, 0xb280, URZ ;  /* 0x0000b28008127890 */ /* 0x000fe2000fffe03f */
[----:B------:R-:W-:Y:S02]  /*f730*/  SEL R4, R4, RZ, P1 ;  /* 0x000000ff04047207 */ /* 0x000fe40000800000 */
[----:B------:R-:W-:Y:S02]  /*f740*/  LOP3.LUT R2, R2, R3, RZ, 0x3c, !PT ;  /* 0x0000000302027212 */ /* 0x000fe400078e3cff */
[----:B------:R-:W-:Y:S01]  /*f750*/  UMOV UR8, UR5 ;  /* 0x0000000500087c82 */ /* 0x000fe20008000000 */
[----:B--2---:R-:W-:-:S13]  /*f760*/  R2UR UR12, R5 ;  /* 0x00000000050c72ca */ /* 0x004fda00000e0000 */
[----:B------:R0:W-:Y:S02]  /*f770*/  UTMALDG.3D.MULTICAST [UR8], [UR6], UR24, desc[UR16] ;  /* 0x00001008060073b4 */ /* 0x0001e40008011818 */
[----:B0-----:R-:W-:Y:S01]  /*f780*/  UMOV UR8, UR18 ;  /* 0x0000001200087c82 */ /* 0x001fe20008000000 */
[----:B------:R-:W-:Y:S02]  /*f790*/  UMOV UR11, UR23 ;  /* 0x00000017000b7c82 */ /* 0x000fe40008000000 */
[----:B------:R0:W-:Y:S02]  /*f7a0*/  UTMALDG.3D [UR8], [UR30], desc[UR16] ;  /* 0x000010081e0075b4 */ /* 0x0001e40008011000 */
[----:B0-----:R-:W-:Y:S05]  /*f7b0*/  @P4 BRA `(.L_x_310) ;  /* 0xfffffffc00344947 */ /* 0x001fea000383ffff */
.L_x_306:
[----:B------:R-:W-:Y:S05]  /*f7c0*/  BSYNC B1 ;  /* 0x0000000000017941 */ /* 0x000fea0003800000 */
.L_x_305:
[----:B------:R-:W2:Y:S01]  /*f7d0*/  LDL.LU R16, [R1+0x80] ;  /* 0x0000800001107983 */ /* 0x000ea20000300800 */
[----:B------:R-:W-:Y:S01]  /*f7e0*/  LOP3.LUT P5, RZ, R10, 0xff, RZ, 0xc0, !PT ;  /* 0x000000ff0aff7812 */ /* 0x000fe200078ac0ff */
[----:B------:R-:W-:Y:S01]  /*f7f0*/  VIADD R8, R8, UR14 ;  /* 0x0000000e08087c36 */ /* 0x000fe20008000000 */
[----:B------:R-:W-:Y:S01]  /*f800*/  UISETP.GE.U32.AND UP0, UPT, UR14, 0x16, UPT ;  /* 0x000000160e00788c */ /* 0x000fe2000bf06070 */
[----:B------:R-:W3:Y:S01]  /*f810*/  LDL.LU R15, [R1+0x84] ;  /* 0x00008400010f7983 */ /* 0x000ee20000300800 */
[----:B------:R-:W-:Y:S01]  /*f820*/  IMAD.U32 R5, RZ, RZ, UR14 ;  /* 0x0000000eff057e24 */ /* 0x000fe2000f8e00ff */
[----:B------:R-:W-:Y:S01]  /*f830*/  ULDC.64 UR6, c[0x0][0x650] ;  /* 0x0001940000067ab9 */ /* 0x000fe20000000a00 */
[----:B------:R-:W-:Y:S01]  /*f840*/  ISETP.GT.U32.AND P1, PT, R8, 0x15, PT ;  /* 0x000000150800780c */ /* 0x000fe20003f24070 */
[----:B------:R-:W-:Y:S01]  /*f850*/  BSSY B1, `(.L_x_311) ;  /* 0x0000074000017945 */ /* 0x000fe20003800000 */
[----:B------:R-:W-:Y:S02]  /*f860*/  PLOP3.LUT P4, PT, PT, PT, UP0, 0x80, 0x0 ;  /* 0x000000000000781c */ /* 0x000fe40003f8f008 */
[----:B------:R-:W-:-:S02]  /*f870*/  ISETP.LT.U32.AND P1, PT, R5, 0x16, P1 ;  /* 0x000000160500780c */ /* 0x000fc40000f21070 */
[----:B------:R-:W-:Y:S01]  /*f880*/  PRMT R10, RZ, 0x7610, R10 ;  /* 0x00007610ff0a7816 */ /* 0x000fe2000000000a */
[----:B------:R-:W0:Y:S01]  /*f890*/  @P5 S2R R9, SR_CgaCtaId ;  /* 0x0000000000095919 */ /* 0x000e220000008800 */
[----:B------:R-:W-:-:S04]  /*f8a0*/  @P5 MOV R2, 0x400 ;  /* 0x0000040000025802 */ /* 0x000fc80000000f00 */
[----:B0-----:R-:W-:Y:S01]  /*f8b0*/  @P5 LEA R4, R9, R2, 0x18 ;  /* 0x0000000209045211 */ /* 0x001fe200078ec0ff */
[----:B------:R-:W-:-:S03]  /*f8c0*/  IMAD.WIDE.U32 R2, R8, -0x45d1745d, RZ ;  /* 0xba2e8ba308027825 */ /* 0x000fc600078e00ff */
[----:B------:R0:W-:Y:S02]  /*f8d0*/  @P5 SYNCS.ARRIVE.TRANS64.A1T0 RZ, [R4+URZ+0x198], RZ ;  /* 0x000198ff04ff59a7 */ /* 0x0001e4000810003f */
[----:B------:R-:W-:Y:S02]  /*f8e0*/  SHF.R.U32.HI R5, RZ, 0x4, R3 ;  /* 0x00000004ff057819 */ /* 0x000fe40000011603 */
[----:B------:R-:W-:Y:S02]  /*f8f0*/  SEL R3, RZ, 0x1, !P1 ;  /* 0x00000001ff037807 */ /* 0x000fe40004800000 */
[----:B------:R-:W-:Y:S01]  /*f900*/  PRMT R2, RZ, 0x7610, R2 ;  /* 0x00007610ff027816 */ /* 0x000fe20000000002 */
[----:B------:R-:W-:Y:S01]  /*f910*/  IMAD R8, R5, -0x16, R8 ;  /* 0xffffffea05087824 */ /* 0x000fe200078e0208 */
[----:B------:R-:W-:Y:S01]  /*f920*/  LOP3.LUT R0, R0, R3, RZ, 0x3c, !PT ;  /* 0x0000000300007212 */ /* 0x000fe200078e3cff */
[----:B0-----:R-:W-:Y:S02]  /*f930*/  IMAD.MOV.U32 R4, RZ, RZ, -0x1 ;  /* 0xffffffffff047424 */ /* 0x001fe400078e00ff */
[----:B------:R-:W-:Y:S01]  /*f940*/  IMAD.MOV.U32 R3, RZ, RZ, -0x1 ;  /* 0xffffffffff037424 */ /* 0x000fe200078e00ff */
[----:B------:R-:W-:Y:S01]  /*f950*/  @P4 LOP3.LUT R0, R0, 0x1, R5, 0x78, !PT ;  /* 0x0000000100004812 */ /* 0x000fe200078e7805 */
[----:B------:R-:W-:Y:S01]  /*f960*/  IMAD.MOV.U32 R5, RZ, RZ, -0x1 ;  /* 0xffffffffff057424 */ /* 0x000fe200078e00ff */
[----:B---3--:R-:W-:-:S04]  /*f970*/  IADD3 R15, P5, R15, UR20, RZ ;  /* 0x000000140f0f7c10 */ /* 0x008fc8000ffbe0ff */
[----:B--2---:R-:W-:Y:S01]  /*f980*/  IADD3.X R16, R16, UR15, RZ, P5, !PT ;  /* 0x0000000f10107c10 */ /* 0x004fe2000affe4ff */
[----:B------:R0:W-:Y:S01]  /*f990*/  STL [R1+0x84], R15 ;  /* 0x0000840f01007387 */ /* 0x0001e20000100800 */
[----:B------:R-:W-:-:S03]  /*f9a0*/  ISETP.GE.U32.AND P1, PT, R15, UR6, PT ;  /* 0x000000060f007c0c */ /* 0x000fc6000bf26070 */
[----:B------:R0:W-:Y:S01]  /*f9b0*/  STL [R1+0x80], R16 ;  /* 0x0000801001007387 */ /* 0x0001e20000100800 */
[----:B------:R-:W-:-:S03]  /*f9c0*/  ISETP.GE.U32.AND.EX P1, PT, R16, UR7, PT, P1 ;  /* 0x0000000710007c0c */ /* 0x000fc6000bf26110 */
[----:B------:R0:W-:Y:S04]  /*f9d0*/  STL [R1+0x88], R5 ;  /* 0x0000880501007387 */ /* 0x0001e80000100800 */
[----:B------:R0:W-:Y:S04]  /*f9e0*/  STL [R1+0x8c], R4 ;  /* 0x00008c0401007387 */ /* 0x0001e80000100800 */
[----:B------:R0:W-:Y:S02]  /*f9f0*/  STL [R1+0x78], R3 ;  /* 0x0000780301007387 */ /* 0x0001e40000100800 */
[----:B------:R-:W-:Y:S05]  /*fa00*/  @P1 BRA `(.L_x_312) ;  /* 0x0000000400601947 */ /* 0x000fea0003800000 */
[----:B------:R-:W-:Y:S01]  /*fa10*/  ULDC.64 UR6, c[0x0][0x628] ;  /* 0x00018a0000067ab9 */ /* 0x000fe20000000a00 */
[----:B------:R-:W1:Y:S01]  /*fa20*/  S2R R12, SR_CTAID.X ;  /* 0x00000000000c7919 */ /* 0x000e620000002500 */
[----:B------:R-:W-:Y:S01]  /*fa30*/  ISETP.NE.U32.AND P1, PT, RZ, UR6, PT ;  /* 0x00000006ff007c0c */ /* 0x000fe2000bf25070 */
[----:B------:R-:W-:Y:S01]  /*fa40*/  ULDC UR8, c[0x0][0x630] ;  /* 0x00018c0000087ab9 */ /* 0x000fe20000000800 */
[----:B------:R-:W-:Y:S01]  /*fa50*/  IMAD.MOV.U32 R2, RZ, RZ, R15 ;  /* 0x000000ffff027224 */ /* 0x000fe200078e000f */
[----:B------:R-:W2:Y:S01]  /*fa60*/  S2R R11, SR_CTAID.Y ;  /* 0x00000000000b7919 */ /* 0x000ea20000002600 */
[----:B------:R-:W-:Y:S01]  /*fa70*/  ISETP.NE.AND.EX P1, PT, RZ, UR7, PT, P1 ;  /* 0x00000007ff007c0c */ /* 0x000fe2000bf25310 */
[----:B0-----:R-:W-:-:S12]  /*fa80*/  IMAD.MOV.U32 R3, RZ, RZ, R16 ;  /* 0x000000ffff037224 */ /* 0x001fd800078e0010 */
[----:B------:R-:W-:Y:S05]  /*fa90*/  @!P1 BRA `(.L_x_313) ;  /* 0x0000000000289947 */ /* 0x000fea0003800000 */
[----:B------:R-:W-:Y:S02]  /*faa0*/  ULDC UR5, c[0x0][0x634] ;  /* 0x00018d0000057ab9 */ /* 0x000fe40000000800 */
[----:B------:R-:W-:-:S05]  /*fab0*/  IADD3 R7, P1, R15, UR5, RZ ;  /* 0x000000050f077c10 */ /* 0x000fca000ff3e0ff */
[----:B------:R-:W-:-:S04]  /*fac0*/  IMAD.X R13, RZ, RZ, R16, P1 ;  /* 0x000000ffff0d7224 */ /* 0x000fc800008e0610 */
[----:B------:R-:W-:-:S04]  /*fad0*/  IMAD.WIDE.U32 R4, R13, UR6, RZ ;  /* 0x000000060d047c25 */ /* 0x000fc8000f8e00ff */
[----:B------:R-:W-:-:S04]  /*fae0*/  IMAD.WIDE.U32 R4, P1, R7, UR7, R4 ;  /* 0x0000000707047c25 */ /* 0x000fc8000f820004 */
[----:B------:R-:W-:-:S04]  /*faf0*/  IMAD.WIDE.U32 R6, R7, UR6, RZ ;  /* 0x0000000607067c25 */ /* 0x000fc8000f8e00ff */
[----:B------:R-:W-:Y:S01]  /*fb00*/  IMAD.X R3, RZ, RZ, RZ, P1 ;  /* 0x000000ffff037224 */ /* 0x000fe200008e06ff */
[----:B------:R-:W-:Y:S01]  /*fb10*/  IADD3 RZ, P1, R7, R4, RZ ;  /* 0x0000000407ff7210 */ /* 0x000fe20007f3e0ff */
[----:B------:R-:W-:-:S04]  /*fb20*/  IMAD.MOV.U32 R2, RZ, RZ, R5 ;  /* 0x000000ffff027224 */ /* 0x000fc800078e0005 */
[----:B------:R-:W-:-:S08]  /*fb30*/  IMAD.WIDE.U32.X R2, R13, UR7, R2, P1 ;  /* 0x000000070d027c25 */ /* 0x000fd000088e0402 */
.L_x_313:
[--C-:B------:R-:W-:Y:S01]  /*fb40*/  SHF.R.U64 R6, R2, UR8, R3.reuse ;  /* 0x0000000802067c19 */ /* 0x100fe20008001203 */
[----:B------:R-:W-:Y:S01]  /*fb50*/  ULDC.64 UR6, c[0x0][0x620] ;  /* 0x0001880000067ab9 */ /* 0x000fe20000000a00 */
[----:B------:R-:W-:Y:S01]  /*fb60*/  SHF.R.U32.HI R2, RZ, UR8, R3 ;  /* 0x00000008ff027c19 */ /* 0x000fe20008011603 */
[----:B------:R-:W-:Y:S01]  /*fb70*/  IMAD.MOV.U32 R3, RZ, RZ, R16 ;  /* 0x000000ffff037224 */ /* 0x000fe200078e0010 */
[----:B------:R-:W-:Y:S01]  /*fb80*/  IADD3 R5, P1, RZ, -R6, RZ ;  /* 0x80000006ff057210 */ /* 0x000fe20007f3e0ff */
[----:B------:R-:W-:Y:S01]  /*fb90*/  ULDC UR5, c[0x0][0x150] ;  /* 0x0000540000057ab9 */ /* 0x000fe20000000800 */
[----:B-1----:R-:W-:Y:S01]  /*fba0*/  I2FP.F32.U32 R7, R12 ;  /* 0x0000000c00077245 */ /* 0x002fe20000201000 */
[----:B------:R-:W0:Y:S01]  /*fbb0*/  LDC R17, c[0x0][0x144] ;  /* 0x00005100ff117b82 */ /* 0x000e220000000800 */
[----:B------:R-:W-:Y:S01]  /*fbc0*/  ULDC.64 UR8, c[0x0][0x640] ;  /* 0x0001900000087ab9 */ /* 0x000fe20000000a00 */
[----:B------:R-:W-:Y:S01]  /*fbd0*/  IMAD.X R2, RZ, RZ, ~R2, P1 ;  /* 0x000000ffff027224 */ /* 0x000fe200008e0e02 */
[----:B------:R-:W-:-:S03]  /*fbe0*/  ISETP.NE.U32.AND P1, PT, RZ, UR8, PT ;  /* 0x00000008ff007c0c */ /* 0x000fc6000bf25070 */
[----:B------:R-:W-:Y:S01]  /*fbf0*/  IMAD R4, R2, UR6, RZ ;  /* 0x0000000602047c24 */ /* 0x000fe2000f8e02ff */
[----:B------:R-:W-:Y:S01]  /*fc00*/  ISETP.NE.AND.EX P1, PT, RZ, UR9, PT, P1 ;  /* 0x00000009ff007c0c */ /* 0x000fe2000bf25310 */
[----:B------:R-:W-:Y:S01]  /*fc10*/  IMAD.MOV.U32 R2, RZ, RZ, R15 ;  /* 0x000000ffff027224 */ /* 0x000fe200078e000f */
[----:B------:R-:W1:Y:S03]  /*fc20*/  LDC R14, c[0x0][0x148] ;  /* 0x00005200ff0e7b82 */ /* 0x000e660000000800 */
[----:B------:R-:W-:Y:S01]  /*fc30*/  IMAD.WIDE.U32 R2, R5, UR6, R2 ;  /* 0x0000000605027c25 */ /* 0x000fe2000f8e0002 */
[----:B------:R-:W-:-:S03]  /*fc40*/  ULDC UR6, c[0x0][0x154] ;  /* 0x0000550000067ab9 */ /* 0x000fc60000000800 */
[----:B------:R-:W-:Y:S02]  /*fc50*/  IMAD R5, R5, UR7, R4 ;  /* 0x0000000705057c24 */ /* 0x000fe4000f8e0204 */
[----:B------:R-:W-:Y:S01]  /*fc60*/  FMUL R4, R7, UR5 ;  /* 0x0000000507047c20 */ /* 0x000fe20008400000 */
[----:B------:R-:W-:Y:S01]  /*fc70*/  ULDC UR5, c[0x0][0x618] ;  /* 0x0001860000057ab9 */ /* 0x000fe20000000800 */
[----:B------:R-:W-:Y:S01]  /*fc80*/  ULDC UR7, c[0x0][0x608] ;  /* 0x0001820000077ab9 */ /* 0x000fe20000000800 */
[----:B------:R-:W-:-:S03]  /*fc90*/  IMAD.IADD R3, R3, 0x1, R5 ;  /* 0x0000000103037824 */ /* 0x000fc600078e0205 */
[----:B------:R-:W3:Y:S02]  /*fca0*/  F2I.U32.TRUNC.NTZ R4, R4 ;  /* 0x0000000400047305 */ /* 0x000ee4000020f000 */
[----:B------:R-:W-:Y:S02]  /*fcb0*/  SHF.R.U64 R7, R2, UR5, R3 ;  /* 0x0000000502077c19 */ /* 0x000fe40008001203 */
[----:B--2---:R-:W-:-:S05]  /*fcc0*/  I2FP.F32.U32 R2, R11 ;  /* 0x0000000b00027245 */ /* 0x004fca0000201000 */
[----:B------:R-:W-:Y:S01]  /*fcd0*/  FMUL R5, R2, UR6 ;  /* 0x0000000602057c20 */ /* 0x000fe20008400000 */
[----:B------:R-:W-:Y:S01]  /*fce0*/  SHF.R.U32.HI R2, RZ, UR5, R3 ;  /* 0x00000005ff027c19 */ /* 0x000fe20008011603 */
[----:B------:R-:W-:Y:S02]  /*fcf0*/  ULDC UR5, c[0x0][0x658] ;  /* 0x0001960000057ab9 */ /* 0x000fe40000000800 */
[----:B------:R2:W4:Y:S01]  /*fd00*/  F2I.U32.TRUNC.NTZ R18, R5 ;  /* 0x0000000500127305 */ /* 0x000522000020f000 */
[----:B------:R-:W-:Y:S01]  /*fd10*/  SHF.R.U64 R16, R7, UR7, R2 ;  /* 0x0000000707107c19 */ /* 0x000fe20008001202 */
[----:B---3--:R-:W-:Y:S01]  /*fd20*/  IMAD.MOV R4, RZ, RZ, -R4 ;  /* 0x000000ffff047224 */ /* 0x008fe200078e0a04 */
[----:B------:R-:W-:-:S03]  /*fd30*/  SHF.R.U32.HI R3, RZ, UR7, R2 ;  /* 0x00000007ff037c19 */ /* 0x000fc60008011602 */
[----:B0-----:R-:W-:Y:S01]  /*fd40*/  IMAD R12, R17, R4, R12 ;  /* 0x00000004110c7224 */ /* 0x001fe200078e020c */
[--C-:B------:R-:W-:Y:S02]  /*fd50*/  SHF.R.U64 R13, R16, UR5, R3.reuse ;  /* 0x00000005100d7c19 */ /* 0x100fe40008001203 */
[----:B------:R-:W-:-:S03]  /*fd60*/  SHF.R.U32.HI R15, RZ, UR5, R3 ;  /* 0x00000005ff0f7c19 */ /* 0x000fc60008011603 */
[----:B------:R-:W-:Y:S02]  /*fd70*/  IMAD.MOV.U32 R2, RZ, RZ, R13 ;  /* 0x000000ffff027224 */ /* 0x000fe400078e000d */
[----:B------:R-:W-:Y:S01]  /*fd80*/  IMAD.MOV.U32 R3, RZ, RZ, R15 ;  /* 0x000000ffff037224 */ /* 0x000fe200078e000f */
[----:B-12-4-:R-:W-:Y:S06]  /*fd90*/  @!P1 BRA `(.L_x_314) ;  /* 0x0000000000289947 */ /* 0x016fec0003800000 */
[----:B------:R-:W-:Y:S02]  /*fda0*/  ULDC UR5, c[0x0][0x64c] ;  /* 0x0001930000057ab9 */ /* 0x000fe40000000800 */
[----:B------:R-:W-:-:S05]  /*fdb0*/  IADD3 R3, P1, R13, UR5, RZ ;  /* 0x000000050d037c10 */ /* 0x000fca000ff3e0ff */
[----:B------:R-:W-:-:S04]  /*fdc0*/  IMAD.X R15, RZ, RZ, R15, P1 ;  /* 0x000000ffff0f7224 */ /* 0x000fc800008e060f */
[----:B------:R-:W-:-:S04]  /*fdd0*/  IMAD.WIDE.U32 R4, R15, UR8, RZ ;  /* 0x000000080f047c25 */ /* 0x000fc8000f8e00ff */
[----:B------:R-:W-:-:S04]  /*fde0*/  IMAD.WIDE.U32 R4, P1, R3, UR9, R4 ;  /* 0x0000000903047c25 */ /* 0x000fc8000f820004 */
[----:B------:R-:W-:-:S04]  /*fdf0*/  IMAD.WIDE.U32 R2, R3, UR8, RZ ;  /* 0x0000000803027c25 */ /* 0x000fc8000f8e00ff */
[----:B------:R-:W-:Y:S01]  /*fe00*/  IMAD.MOV.U32 R2, RZ, RZ, R5 ;  /* 0x000000ffff027224 */ /* 0x000fe200078e0005 */
[----:B------:R-:W-:Y:S01]  /*fe10*/  IADD3 RZ, P4, R3, R4, RZ ;  /* 0x0000000403ff7210 */ /* 0x000fe20007f9e0ff */
[----:B------:R-:W-:-:S04]  /*fe20*/  IMAD.X R3, RZ, RZ, RZ, P1 ;  /* 0x000000ffff037224 */ /* 0x000fc800008e06ff */
[----:B------:R-:W-:-:S08]  /*fe30*/  IMAD.WIDE.U32.X R2, R15, UR9, R2, P4 ;  /* 0x000000090f027c25 */ /* 0x000fd0000a0e0402 */
.L_x_314:
[----:B------:R-:W-:Y:S01]  /*fe40*/  ULDC UR5, c[0x0][0x648] ;  /* 0x0001920000057ab9 */ /* 0x000fe20000000800 */
[----:B------:R-:W-:Y:S01]  /*fe50*/  IMAD.MOV R18, RZ, RZ, -R18 ;  /* 0x000000ffff127224 */ /* 0x000fe200078e0a12 */
[----:B------:R-:W-:Y:S01]  /*fe60*/  SHF.R.U64 R3, R2, UR5, R3 ;  /* 0x0000000502037c19 */ /* 0x000fe20008001203 */
[----:B------:R-:W-:Y:S01]  /*fe70*/  ULDC UR5, c[0x0][0x638] ;  /* 0x00018e0000057ab9 */ /* 0x000fe20000000800 */
[----:B------:R-:W-:Y:S01]  /*fe80*/  LOP3.LUT R2, R16, UR19, RZ, 0xc0, !PT ;  /* 0x0000001310027c12 */ /* 0x000fe2000f8ec0ff */
[----:B------:R-:W-:Y:S01]  /*fe90*/  @P3 IMAD R12, R14, R18, R11 ;  /* 0x000000120e0c3224 */ /* 0x000fe200078e020b */
[----:B------:R-:W-:Y:S01]  /*fea0*/  ULDC UR6, c[0x0][0x610] ;  /* 0x0001840000067ab9 */ /* 0x000fe20000000800 */
[----:B------:R-:W-:Y:S02]  /*feb0*/  IMAD.MOV R4, RZ, RZ, -R3 ;  /* 0x000000ffff047224 */ /* 0x000fe400078e0a03 */
[----:B------:R-:W-:Y:S01]  /*fec0*/  IMAD R3, R3, UR22, R2 ;  /* 0x0000001603037c24 */ /* 0x000fe2000f8e0202 */
[----:B------:R-:W-:Y:S01]  /*fed0*/  LOP3.LUT R2, R7, UR4, RZ, 0xc0, !PT ;  /* 0x0000000407027c12 */ /* 0x000fe2000f8ec0ff */
[----:B------:R-:W-:Y:S01]  /*fee0*/  IMAD R13, R4, UR5, R13 ;  /* 0x00000005040d7c24 */ /* 0x000fe2000f8e020d */
[----:B------:R-:W-:Y:S01]  /*fef0*/  ULDC UR5, c[0x0][0x600] ;  /* 0x0001800000057ab9 */ /* 0x000fe20000000800 */
[----:B------:R-:W-:-:S02]  /*ff00*/  IMAD.MOV.U32 R5, RZ, RZ, 0x1 ;  /* 0x00000001ff057424 */ /* 0x000fc400078e00ff */
[----:B------:R-:W-:Y:S02]  /*ff10*/  IMAD R3, R3, UR6, R12 ;  /* 0x0000000603037c24 */ /* 0x000fe4000f8e020c */
[--C-:B------:R-:W-:Y:S01]  /*ff20*/  IMAD R4, R13, UR5, R2.reuse ;  /* 0x000000050d047c24 */ /* 0x100fe2000f8e0202 */
[----:B------:R-:W-:-:S04]  /*ff30*/  PRMT R2, R5, 0x7610, R2 ;  /* 0x0000761005027816 */ /* 0x000fc80000000002 */
[----:B------:R-:W-:Y:S02]  /*ff40*/  SEL R5, R4, R3, !P3 ;  /* 0x0000000304057207 */ /* 0x000fe40005800000 */
[----:B------:R-:W-:-:S03]  /*ff50*/  SEL R3, R3, R4, !P3 ;  /* 0x0000000403037207 */ /* 0x000fc60005800000 */
[----:B------:R1:W-:Y:S04]  /*ff60*/  STL [R1+0x8c], R5 ;  /* 0x00008c0501007387 */ /* 0x0003e80000100800 */
[----:B------:R1:W-:Y:S04]  /*ff70*/  STL [R1+0x78], R6 ;  /* 0x0000780601007387 */ /* 0x0003e80000100800 */
[----:B------:R1:W-:Y:S02]  /*ff80*/  STL [R1+0x88], R3 ;  /* 0x0000880301007387 */ /* 0x0003e40000100800 */
.L_x_312:
[----:B------:R-:W-:Y:S05]  /*ff90*/  BSYNC B1 ;  /* 0x0000000000017941 */ /* 0x000fea0003800000 */
.L_x_311:
[----:B------:R-:W-:-:S13]  /*ffa0*/  LOP3.LUT P1, RZ, R2, 0xff, RZ, 0xc0, !PT ;  /* 0x000000ff02ff7812 */ /* 0x000fda000782c0ff */
[----:B------:R-:W-:Y:S05]  /*ffb0*/  @P1 BRA `(.L_x_315) ;  /* 0xfffffff000f41947 */ /* 0x000fea000383ffff */
[----:B------:R-:W-:Y:S05]  /*ffc0*/  BSYNC B0 ;  /* 0x0000000000007941 */ /* 0x000fea0003800000 */
.L_x_303:
[----:B------:R-:W-:-:S03]  /*ffd0*/  UMOV UR5, 0xffffffff ;  /* 0xffffffff00057882 */ /* 0x000fc60000000000 */
[----:B------:R-:W-:Y:S05]  /*ffe0*/  BRA.DIV UR5, `(.L_x_316) ;  /* 0x0000000e05e07947 */ /* 0x000fea000b800000 */
[----:B------:R-:W-:-:S13]  /*fff0*/  ELECT P0, URZ, PT ;  /* 0x00000000003f782f */ /* 0x000fda0003800000 */
.L_x_350:
[----:B------:R-:W-:Y:S04]  /*10000*/  BSSY B0, `(.L_x_317) ;  /* 0x00000ce000007945 */ /* 0x000fe80003800000 */
[----:B------:R-:W-:Y:S05]  /*10010*/  @!P0 BRA `(.L_x_318) ;  /* 0x0000000c00308947 */ /* 0x000fea0003800000 */
[----:B------:R-:W-:-:S04]  /*10020*/  ULOP3.LUT UR5, UR13, 0x2, URZ, 0xfc, !UPT ;  /* 0x000000020d057892 */ /* 0x000fc8000f8efc3f */
[----:B------:R-:W-:-:S06]  /*10030*/  UISETP.NE.AND UP0, UPT, UR5, 0x3, UPT ;  /* 0x000000030500788c */ /* 0x000fcc000bf05270 */
[----:B------:R-:W-:-:S13]  /*10040*/  PLOP3.LUT P0, PT, PT, PT, UP0, 0x80, 0x0 ;  /* 0x000000000000781c */ /* 0x000fda0003f0f008 */
[----:B------:R-:W-:Y:S05]  /*10050*/  @!P0 BRA `(.L_x_319) ;  /* 0x0000000000048947 */ /* 0x000fea0003800000 */
[----:B------:R-:W-:Y:S01]  /*10060*/  BPT.TRAP 0x1 ;  /* 0x000000040000795c */ /* 0x000fe20000300000 */
.L_x_319:
[----:B01----:R-:W0:Y:S01]  /*10070*/  S2R R3, SR_CgaCtaId ;  /* 0x0000000000037919 */ /* 0x003e220000008800 */
[----:B------:R-:W-:-:S04]  /*10080*/  MOV R2, 0x400 ;  /* 0x0000040000027802 */ /* 0x000fc80000000f00 */
[----:B0-----:R-:W-:Y:S02]  /*10090*/  LEA R3, R3, R2, 0x18 ;  /* 0x0000000203037211 */ /* 0x001fe400078ec0ff */
[----:B------:R-:W-:-:S03]  /*100a0*/  SHF.L.U32 R2, R0, 0x1f, RZ ;  /* 0x0000001f00027819 */ /* 0x000fc600000006ff */
[----:B------:R-:W-:-:S04]  /*100b0*/  VIADD R3, R3, 0xb0 ;  /* 0x000000b003037836 */ /* 0x000fc80000000000 */
[C---:B------:R-:W-:Y:S02]  /*100c0*/  IMAD R7, R8.reuse, 0x8, R3 ;  /* 0x0000000808077824 */ /* 0x040fe400078e0203 */
[----:B------:R-:W-:Y:S02]  /*100d0*/  VIADD R8, R8, 0x1 ;  /* 0x0000000108087836 */ /* 0x000fe40000000000 */
[----:B------:R-:W0:Y:S03]  /*100e0*/  SYNCS.PHASECHK.TRANS64.TRYWAIT P0, [R7+URZ], R2 ;  /* 0x00000002070075a7 */ /* 0x000e26000800017f */
[----:B------:R-:W-:-:S04]  /*100f0*/  ISETP.NE.AND P1, PT, R8, 0x16, PT ;  /* 0x000000160800780c */ /* 0x000fc80003f25270 */
[----:B------:R-:W-:Y:S02]  /*10100*/  SEL R5, RZ, 0x1, P1 ;  /* 0x00000001ff057807 */ /* 0x000fe40000800000 */
[----:B------:R-:W-:Y:S02]  /*10110*/  SEL R8, R8, RZ, P1 ;  /* 0x000000ff08087207 */ /* 0x000fe40000800000 */
[----:B------:R-:W-:-:S03]  /*10120*/  LOP3.LUT R5, R0, R5, RZ, 0x3c, !PT ;  /* 0x0000000500057212 */ /* 0x000fc600078e3cff */
[----:B------:R-:W-:Y:S01]  /*10130*/  IMAD R9, R8, 0x8, R3 ;  /* 0x0000000808097824 */ /* 0x000fe200078e0203 */
[----:B------:R-:W-:Y:S01]  /*10140*/  SHF.L.U32 R4, R5, 0x1f, RZ ;  /* 0x0000001f05047819 */ /* 0x000fe200000006ff */
[----:B0-----:R-:W-:Y:S06]  /*10150*/  @!P0 BRA `(.L_x_320) ;  /* 0x0000000c00a88947 */ /* 0x001fec0003800000 */
.L_x_351:
[----:B------:R-:W1:Y:S01]  /*10160*/  SYNCS.PHASECHK.TRANS64.TRYWAIT P0, [R9+URZ], R4 ;  /* 0x00000004090075a7 */ /* 0x000e62000800017f */
[----:B------:R-:W-:-:S05]  /*10170*/  VIADD R0, R8, 0x1 ;  /* 0x0000000108007836 */ /* 0x000fca0000000000 */
[----:B------:R-:W-:-:S04]  /*10180*/  ISETP.NE.AND P1, PT, R0, 0x16, PT ;  /* 0x000000160000780c */ /* 0x000fc80003f25270 */
[----:B0-----:R-:W-:Y:S02]  /*10190*/  SEL R2, RZ, 0x1, P1 ;  /* 0x00000001ff027807 */ /* 0x001fe40000800000 */
[----:B------:R-:W-:Y:S02]  /*101a0*/  SEL R0, R0, RZ, P1 ;  /* 0x000000ff00007207 */ /* 0x000fe40000800000 */
[----:B------:R-:W-:-:S03]  /*101b0*/  LOP3.LUT R7, R5, R2, RZ, 0x3c, !PT ;  /* 0x0000000205077212 */ /* 0x000fc600078e3cff */
[----:B------:R-:W-:Y:S01]  /*101c0*/  IMAD R6, R0, 0x8, R3 ;  /* 0x0000000800067824 */ /* 0x000fe200078e0203 */
[----:B------:R-:W-:Y:S01]  /*101d0*/  SHF.L.U32 R5, R7, 0x1f, RZ ;  /* 0x0000001f07057819 */ /* 0x000fe200000006ff */
[----:B-1----:R-:W-:Y:S06]  /*101e0*/  @!P0 BRA `(.L_x_321) ;  /* 0x0000000c00988947 */ /* 0x002fec0003800000 */
.L_x_352:
[----:B------:R-:W1:Y:S01]  /*101f0*/  SYNCS.PHASECHK.TRANS64.TRYWAIT P0, [R6+URZ], R5 ;  /* 0x00000005060075a7 */ /* 0x000e62000800017f */
[----:B------:R-:W-:-:S05]  /*10200*/  VIADD R0, R0, 0x1 ;  /* 0x0000000100007836 */ /* 0x000fca0000000000 */
[----:B------:R-:W-:-:S04]  /*10210*/  ISETP.NE.AND P1, PT, R0, 0x16, PT ;  /* 0x000000160000780c */ /* 0x000fc80003f25270 */
[----:B------:R-:W-:Y:S02]  /*10220*/  SEL R2, RZ, 0x1, P1 ;  /* 0x00000001ff027807 */ /* 0x000fe40000800000 */
[----:B------:R-:W-:Y:S02]  /*10230*/  SEL R0, R0, RZ, P1 ;  /* 0x000000ff00007207 */ /* 0x000fe40000800000 */
[----:B------:R-:W-:-:S03]  /*10240*/  LOP3.LUT R7, R7, R2, RZ, 0x3c, !PT ;  /* 0x0000000207077212 */ /* 0x000fc600078e3cff */
[----:B0-----:R-:W-:Y:S01]  /*10250*/  IMAD R9, R0, 0x8, R3 ;  /* 0x0000000800097824 */ /* 0x001fe200078e0203 */
[----:B------:R-:W-:Y:S01]  /*10260*/  SHF.L.U32 R4, R7, 0x1f, RZ ;  /* 0x0000001f07047819 */ /* 0x000fe200000006ff */
[----:B-1----:R-:W-:Y:S06]  /*10270*/  @!P0 BRA `(.L_x_322) ;  /* 0x0000000c00888947 */ /* 0x002fec0003800000 */
.L_x_353:
        /* <DEDUP_REMOVED lines=9> */
.L_x_354:
        /* <DEDUP_REMOVED lines=9> */
.L_x_355:
        /* <DEDUP_REMOVED lines=9> */
.L_x_356:
        /* <DEDUP_REMOVED lines=9> */
.L_x_357:
        /* <DEDUP_REMOVED lines=9> */
.L_x_358:
        /* <DEDUP_REMOVED lines=9> */
.L_x_359:
        /* <DEDUP_REMOVED lines=9> */
.L_x_360:
        /* <DEDUP_REMOVED lines=9> */
.L_x_361:
        /* <DEDUP_REMOVED lines=9> */
.L_x_362:
        /* <DEDUP_REMOVED lines=9> */
.L_x_363:
        /* <DEDUP_REMOVED lines=9> */
.L_x_364:
        /* <DEDUP_REMOVED lines=9> */
.L_x_365:
        /* <DEDUP_REMOVED lines=9> */
.L_x_366:
        /* <DEDUP_REMOVED lines=9> */
.L_x_367:
        /* <DEDUP_REMOVED lines=9> */
.L_x_368:
        /* <DEDUP_REMOVED lines=9> */
.L_x_369:
        /* <DEDUP_REMOVED lines=9> */
.L_x_370:
[----:B------:R-:W1:Y:S01]  /*10c10*/  SYNCS.PHASECHK.TRANS64.TRYWAIT P0, [R6+URZ], R5 ;  /* 0x00000005060075a7 */ /* 0x000e62000800017f */
[----:B------:R-:W-:-:S05]  /*10c20*/  VIADD R0, R0, 0x1 ;  /* 0x0000000100007836 */ /* 0x000fca0000000000 */
[----:B------:R-:W-:-:S04]  /*10c30*/  ISETP.NE.AND P1, PT, R0, 0x16, PT ;  /* 0x000000160000780c */ /* 0x000fc80003f25270 */
[----:B------:R-:W-:Y:S02]  /*10c40*/  SEL R2, RZ, 0x1, P1 ;  /* 0x00000001ff027807 */ /* 0x000fe40000800000 */
[----:B------:R-:W-:Y:S02]  /*10c50*/  SEL R0, R0, RZ, P1 ;  /* 0x000000ff00007207 */ /* 0x000fe40000800000 */
[----:B------:R-:W-:Y:S01]  /*10c60*/  LOP3.LUT R2, R7, R2, RZ, 0x3c, !PT ;  /* 0x0000000207027212 */ /* 0x000fe200078e3cff */
[----:B-1----:R-:W-:Y:S06]  /*10c70*/  @!P0 BRA `(.L_x_340) ;  /* 0x0000000800708947 */ /* 0x002fec0003800000 */
.L_x_371:
[----:B------:R-:W-:Y:S01]  /*10c80*/  IMAD R3, R0, 0x8, R3 ;  /* 0x0000000800037824 */ /* 0x000fe200078e0203 */
[----:B------:R-:W-:-:S07]  /*10c90*/  SHF.L.U32 R0, R2, 0x1f, RZ ;  /* 0x0000001f02007819 */ /* 0x000fce00000006ff */
.L_x_341:
[----:B--2---:R2:W3:Y:S02]  /*10ca0*/  SYNCS.PHASECHK.TRANS64.TRYWAIT P0, [R3+URZ], R0 ;  /* 0x00000000030075a7 */ /* 0x0044e4000800017f */
[----:B---3--:R-:W-:Y:S05]  /*10cb0*/  @!P0 NANOSLEEP.SYNCS 0x989680 ;  /* 0x009896800000895d */ /* 0x008fea0003900000 */
[----:B------:R-:W3:Y:S02]  /*10cc0*/  @!P0 SYNCS.PHASECHK.TRANS64 P0, [R3+URZ], R0 ;  /* 0x00000000030085a7 */ /* 0x000ee4000800007f */
[----:B---3--:R-:W-:Y:S05]  /*10cd0*/  @!P0 BRA `(.L_x_341) ;  /* 0xfffffffc00f08947 */ /* 0x008fea000383ffff */
.L_x_318:
[----:B------:R-:W-:Y:S05]  /*10ce0*/  BSYNC B0 ;  /* 0x0000000000007941 */ /* 0x000fea0003800000 */
.L_x_317:
[----:B------:R-:W-:Y:S05]  /*10cf0*/  EXIT ;  /* 0x000000000000794d */ /* 0x000fea0003800000 */
.L_x_20:
[----:B----4-:R-:W-:-:S04]  /*10d00*/  IMAD.U32 R3, RZ, RZ, UR17 ;  /* 0x00000011ff037e24 */ /* 0x010fc8000f8e00ff */
[----:B------:R4:W0:Y:S03]  /*10d10*/  SYNCS.PHASECHK.TRANS64.TRYWAIT P1, [R3+URZ+-0x8], R0 ;  /* 0xfffff800030075a7 */ /* 0x000826000802017f */
[----:B0-----:R-:W-:Y:S05]  /*10d20*/  @!P1 NANOSLEEP.SYNCS 0x989680 ;  /* 0x009896800000995d */ /* 0x001fea0003900000 */
[----:B------:R-:W0:Y:S02]  /*10d30*/  @!P1 SYNCS.PHASECHK.TRANS64 P1, [R3+URZ+-0x8], R0 ;  /* 0xfffff800030095a7 */ /* 0x000e24000802007f */
[----:B0-----:R-:W-:Y:S05]  /*10d40*/  @!P1 BRA `(.L_x_20) ;  /* 0xfffffffc00ec9947 */ /* 0x001fea000383ffff */
[----:B------:R-:W-:Y:S05]  /*10d50*/  BRA `(.L_x_342) ;  /* 0xffffff0c002c7947 */ /* 0x000fea000383ffff */
.L_x_25:
[----:B-1----:R-:W-:-:S04]  /*10d60*/  IMAD.U32 R3, RZ, RZ, UR6 ;  /* 0x00000006ff037e24 */ /* 0x002fc8000f8e00ff */
[----:B------:R1:W2:Y:S03]  /*10d70*/  SYNCS.PHASECHK.TRANS64.TRYWAIT P1, [R3+URZ], R0 ;  /* 0x00000000030075a7 */ /* 0x0002a6000802017f */
[----:B--2---:R-:W-:Y:S05]  /*10d80*/  @!P1 NANOSLEEP.SYNCS 0x989680 ;  /* 0x009896800000995d */ /* 0x004fea0003900000 */
[----:B------:R-:W2:Y:S02]  /*10d90*/  @!P1 SYNCS.PHASECHK.TRANS64 P1, [R3+URZ], R0 ;  /* 0x00000000030095a7 */ /* 0x000ea4000802007f */
[----:B--2---:R-:W-:Y:S05]  /*10da0*/  @!P1 BRA `(.L_x_25) ;  /* 0xfffffffc00ec9947 */ /* 0x004fea000383ffff */
[----:B------:R-:W-:Y:S05]  /*10db0*/  BRA `(.L_x_24) ;  /* 0xffffff1400987947 */ /* 0x000fea000383ffff */
.L_x_31:
[----:B-----5:R1:W-:Y:S02]  /*10dc0*/  STL [R1+0xa0], R0 ;  /* 0x0000a00001007387 */ /* 0x0203e40000100800 */
[----:B-1----:R-:W-:-:S04]  /*10dd0*/  IMAD.U32 R0, RZ, RZ, UR9 ;  /* 0x00000009ff007e24 */ /* 0x002fc8000f8e00ff */
[----:B------:R1:W3:Y:S03]  /*10de0*/  SYNCS.PHASECHK.TRANS64.TRYWAIT P1, [R0+URZ], R229 ;  /* 0x000000e5000075a7 */ /* 0x0002e6000802017f */
[----:B---3--:R-:W-:Y:S05]  /*10df0*/  @!P1 NANOSLEEP.SYNCS 0x989680 ;  /* 0x009896800000995d */ /* 0x008fea0003900000 */
[----:B------:R1:W3:Y:S02]  /*10e00*/  @!P1 SYNCS.PHASECHK.TRANS64 P1, [R0+URZ], R229 ;  /* 0x000000e5000095a7 */ /* 0x0002e4000802007f */
[----:B-1----:R1:W5:Y:S02]  /*10e10*/  LDL.LU R0, [R1+0xa0] ;  /* 0x0000a00001007983 */ /* 0x0023640000300800 */
[----:B-1-3--:R-:W-:Y:S05]  /*10e20*/  @!P1 BRA `(.L_x_31) ;  /* 0xfffffffc00e49947 */ /* 0x00afea000383ffff */
[----:B------:R-:W-:Y:S05]  /*10e30*/  BRA `(.L_x_30) ;  /* 0xffffff2400ec7947 */ /* 0x000fea000383ffff */
.L_x_39:
[----:B0-----:R-:W-:-:S04]  /*10e40*/  IMAD.U32 R25, RZ, RZ, UR17 ;  /* 0x00000011ff197e24 */ /* 0x001fc8000f8e00ff */
[----:B------:R0:W3:Y:S03]  /*10e50*/  SYNCS.PHASECHK.TRANS64.TRYWAIT P1, [R25+URZ+0x8], R24 ;  /* 0x00000818190075a7 */ /* 0x0000e6000802017f */
[----:B---3--:R-:W-:Y:S05]  /*10e60*/  @!P1 NANOSLEEP.SYNCS 0x989680 ;  /* 0x009896800000995d */ /* 0x008fea0003900000 */
[----:B------:R-:W3:Y:S02]  /*10e70*/  @!P1 SYNCS.PHASECHK.TRANS64 P1, [R25+URZ+0x8], R24 ;  /* 0x00000818190095a7 */ /* 0x000ee4000802007f */
[----:B---3--:R-:W-:Y:S05]  /*10e80*/  @!P1 BRA `(.L_x_39) ;  /* 0xfffffffc00ec9947 */ /* 0x008fea000383ffff */
[----:B------:R-:W-:Y:S05]  /*10e90*/  BRA `(.L_x_343) ;  /* 0xffffff4800d07947 */ /* 0x000fea000383ffff */
.L_x_304:
[----:B------:R-:W-:Y:S01]  /*10ea0*/  BSSY B1, `(.L_x_344) ;  /* 0x0000006000017945 */ /* 0x000fe20003800000 */
[----:B------:R-:W-:-:S07]  /*10eb0*/  IMAD.MOV.U32 R2, RZ, RZ, -0x1 ;  /* 0xffffffffff027424 */ /* 0x000fce00078e00ff */
[----:B------:R-:W-:Y:S05]  /*10ec0*/  WARPSYNC.COLLECTIVE R2, `(.L_x_345) ;  /* 0x00000000020c7348 */ /* 0x000fea0003c00000 */
[----:B------:R-:W-:Y:S02]  /*10ed0*/  ELECT P1, UR62, PT ;  /* 0x00000000003e782f */ /* 0x000fe40003820000 */
[----:B------:R-:W-:Y:S01]  /*10ee0*/  MOV R2, UR62 ;  /* 0x0000003e00027c02 */ /* 0x000fe20008000f00 */
[----:B------:R-:W-:Y:S10]  /*10ef0*/  ENDCOLLECTIVE ;  /* 0x000000000000791b */ /* 0x000ff40003800000 */
.L_x_345:
[----:B------:R-:W-:Y:S05]  /*10f00*/  BSYNC B1 ;  /* 0x0000000000017941 */ /* 0x000fea0003800000 */
.L_x_344:
[----:B------:R-:W-:Y:S05]  /*10f10*/  BRA `(.L_x_346) ;  /* 0xffffffe400287947 */ /* 0x000fea000383ffff */
.L_x_307:
[----:B0-----:R0:W1:Y:S02]  /*10f20*/  SYNCS.PHASECHK.TRANS64.TRYWAIT P1, [R12+URZ+0xb0], R3 ;  /* 0x0000b0030c0075a7 */ /* 0x001064000802017f */
[----:B-1----:R-:W-:Y:S05]  /*10f30*/  @!P1 NANOSLEEP.SYNCS 0x989680 ;  /* 0x009896800000995d */ /* 0x002fea0003900000 */
[----:B------:R-:W1:Y:S02]  /*10f40*/  @!P1 SYNCS.PHASECHK.TRANS64 P1, [R12+URZ+0xb0], R3 ;  /* 0x0000b0030c0095a7 */ /* 0x000e64000802007f */
[----:B-1----:R-:W-:Y:S05]  /*10f50*/  @!P1 BRA `(.L_x_307) ;  /* 0xfffffffc00f09947 */ /* 0x002fea000383ffff */
[----:B------:R-:W-:Y:S05]  /*10f60*/  BRA `(.L_x_347) ;  /* 0xffffffe4006c7947 */ /* 0x000fea000383ffff */
.L_x_316:
[----:B------:R-:W-:Y:S01]  /*10f70*/  BSSY B0, `(.L_x_348) ;  /* 0x0000006000007945 */ /* 0x000fe20003800000 */
[----:B------:R-:W-:-:S07]  /*10f80*/  IMAD.MOV.U32 R2, RZ, RZ, -0x1 ;  /* 0xffffffffff027424 */ /* 0x000fce00078e00ff */
[----:B01----:R-:W-:Y:S05]  /*10f90*/  WARPSYNC.COLLECTIVE R2, `(.L_x_349) ;  /* 0x00000000020c7348 */ /* 0x003fea0003c00000 */
[----:B------:R-:W-:Y:S02]  /*10fa0*/  ELECT P1, UR62, PT ;  /* 0x00000000003e782f */ /* 0x000fe40003820000 */
[----:B------:R-:W-:Y:S01]  /*10fb0*/  MOV R2, UR62 ;  /* 0x0000003e00027c02 */ /* 0x000fe20008000f00 */
[----:B01----:R-:W-:Y:S10]  /*10fc0*/  ENDCOLLECTIVE ;  /* 0x000000000000791b */ /* 0x003ff40003800000 */
.L_x_349:
[----:B------:R-:W-:Y:S05]  /*10fd0*/  BSYNC B0 ;  /* 0x0000000000007941 */ /* 0x000fea0003800000 */
.L_x_348:
[----:B------:R-:W-:Y:S01]  /*10fe0*/  PLOP3.LUT P0, PT, P1, PT, PT, 0x80, 0x0 ;  /* 0x000000000000781c */ /* 0x000fe20000f0f070 */
[----:B------:R-:W-:-:S12]  /*10ff0*/  BRA `(.L_x_350) ;  /* 0xfffffff000007947 */ /* 0x000fd8000383ffff */
.L_x_320:
[----:B0-----:R0:W1:Y:S02]  /*11000*/  SYNCS.PHASECHK.TRANS64.TRYWAIT P0, [R7+URZ], R2 ;  /* 0x00000002070075a7 */ /* 0x001064000800017f */
[----:B-1----:R-:W-:Y:S05]  /*11010*/  @!P0 NANOSLEEP.SYNCS 0x989680 ;  /* 0x009896800000895d */ /* 0x002fea0003900000 */
[----:B------:R-:W1:Y:S02]  /*11020*/  @!P0 SYNCS.PHASECHK.TRANS64 P0, [R7+URZ], R2 ;  /* 0x00000002070085a7 */ /* 0x000e64000800007f */
[----:B-1----:R-:W-:Y:S05]  /*11030*/  @!P0 BRA `(.L_x_320) ;  /* 0xfffffffc00f08947 */ /* 0x002fea000383ffff */
[----:B------:R-:W-:Y:S05]  /*11040*/  BRA `(.L_x_351) ;  /* 0xfffffff000447947 */ /* 0x000fea000383ffff */
.L_x_321:
[----:B0-----:R0:W1:Y:S02]  /*11050*/  SYNCS.PHASECHK.TRANS64.TRYWAIT P0, [R9+URZ], R4 ;  /* 0x00000004090075a7 */ /* 0x001064000800017f */
[----:B-1----:R-:W-:Y:S05]  /*11060*/  @!P0 NANOSLEEP.SYNCS 0x989680 ;  /* 0x009896800000895d */ /* 0x002fea0003900000 */
[----:B------:R-:W1:Y:S02]  /*11070*/  @!P0 SYNCS.PHASECHK.TRANS64 P0, [R9+URZ], R4 ;  /* 0x00000004090085a7 */ /* 0x000e64000800007f */
[----:B-1----:R-:W-:Y:S05]  /*11080*/  @!P0 BRA `(.L_x_321) ;  /* 0xfffffffc00f08947 */ /* 0x002fea000383ffff */
[----:B------:R-:W-:Y:S05]  /*11090*/  BRA `(.L_x_352) ;  /* 0xfffffff000547947 */ /* 0x000fea000383ffff */
.L_x_322:
[----:B0-----:R0:W1:Y:S02]  /*110a0*/  SYNCS.PHASECHK.TRANS64.TRYWAIT P0, [R6+URZ], R5 ;  /* 0x00000005060075a7 */ /* 0x001064000800017f */
[----:B-1----:R-:W-:Y:S05]  /*110b0*/  @!P0 NANOSLEEP.SYNCS 0x989680 ;  /* 0x009896800000895d */ /* 0x002fea0003900000 */
[----:B------:R-:W1:Y:S02]  /*110c0*/  @!P0 SYNCS.PHASECHK.TRANS64 P0, [R6+URZ], R5 ;  /* 0x00000005060085a7 */ /* 0x000e64000800007f */
[----:B-1----:R-:W-:Y:S05]  /*110d0*/  @!P0 BRA `(.L_x_322) ;  /* 0xfffffffc00f08947 */ /* 0x002fea000383ffff */
[----:B------:R-:W-:Y:S05]  /*110e0*/  BRA `(.L_x_353) ;  /* 0xfffffff000647947 */ /* 0x000fea000383ffff */
.L_x_323:
[----:B0-----:R0:W1:Y:S02]  /*110f0*/  SYNCS.PHASECHK.TRANS64.TRYWAIT P0, [R9+URZ], R4 ;  /* 0x00000004090075a7 */ /* 0x001064000800017f */
[----:B-1----:R-:W-:Y:S05]  /*11100*/  @!P0 NANOSLEEP.SYNCS 0x989680 ;  /* 0x009896800000895d */ /* 0x002fea0003900000 */
[----:B------:R-:W1:Y:S02]  /*11110*/  @!P0 SYNCS.PHASECHK.TRANS64 P0, [R9+URZ], R4 ;  /* 0x00000004090085a7 */ /* 0x000e64000800007f */
[----:B-1----:R-:W-:Y:S05]  /*11120*/  @!P0 BRA `(.L_x_323) ;  /* 0xfffffffc00f08947 */ /* 0x002fea000383ffff */
[----:B------:R-:W-:Y:S05]  /*11130*/  BRA `(.L_x_354) ;  /* 0xfffffff000747947 */ /* 0x000fea000383ffff */
.L_x_324:
[----:B0-----:R0:W1:Y:S02]  /*11140*/  SYNCS.PHASECHK.TRANS64.TRYWAIT P0, [R6+URZ], R5 ;  /* 0x00000005060075a7 */ /* 0x001064000800017f */
[----:B-1----:R-:W-:Y:S05]  /*11150*/  @!P0 NANOSLEEP.SYNCS 0x989680 ;  /* 0x009896800000895d */ /* 0x002fea0003900000 */
[----:B------:R-:W1:Y:S02]  /*11160*/  @!P0 SYNCS.PHASECHK.TRANS64 P0, [R6+URZ], R5 ;  /* 0x00000005060085a7 */ /* 0x000e64000800007f */
[----:B-1----:R-:W-:Y:S05]  /*11170*/  @!P0 BRA `(.L_x_324) ;  /* 0xfffffffc00f08947 */ /* 0x002fea000383ffff */
[----:B------:R-:W-:Y:S05]  /*11180*/  BRA `(.L_x_355) ;  /* 0xfffffff000847947 */ /* 0x000fea000383ffff */
.L_x_325:
[----:B0-----:R0:W1:Y:S02]  /*11190*/  SYNCS.PHASECHK.TRANS64.TRYWAIT P0, [R9+URZ], R4 ;  /* 0x00000004090075a7 */ /* 0x001064000800017f */
[----:B-1----:R-:W-:Y:S05]  /*111a0*/  @!P0 NANOSLEEP.SYNCS 0x989680 ;  /* 0x009896800000895d */ /* 0x002fea0003900000 */
[----:B------:R-:W1:Y:S02]  /*111b0*/  @!P0 SYNCS.PHASECHK.TRANS64 P0, [R9+URZ], R4 ;  /* 0x00000004090085a7 */ /* 0x000e64000800007f */
[----:B-1----:R-:W-:Y:S05]  /*111c0*/  @!P0 BRA `(.L_x_325) ;  /* 0xfffffffc00f08947 */ /* 0x002fea000383ffff */
[----:B------:R-:W-:Y:S05]  /*111d0*/  BRA `(.L_x_356) ;  /* 0xfffffff000947947 */ /* 0x000fea000383ffff */
.L_x_326:
[----:B0-----:R0:W1:Y:S02]  /*111e0*/  SYNCS.PHASECHK.TRANS64.TRYWAIT P0, [R6+URZ], R5 ;  /* 0x00000005060075a7 */ /* 0x001064000800017f */
[----:B-1----:R-:W-:Y:S05]  /*111f0*/  @!P0 NANOSLEEP.SYNCS 0x989680 ;  /* 0x009896800000895d */ /* 0x002fea0003900000 */
[----:B------:R-:W1:Y:S02]  /*11200*/  @!P0 SYNCS.PHASECHK.TRANS64 P0, [R6+URZ], R5 ;  /* 0x00000005060085a7 */ /* 0x000e64000800007f */
[----:B-1----:R-:W-:Y:S05]  /*11210*/  @!P0 BRA `(.L_x_326) ;  /* 0xfffffffc00f08947 */ /* 0x002fea000383ffff */
[----:B------:R-:W-:Y:S05]  /*11220*/  BRA `(.L_x_357) ;  /* 0xfffffff000a47947 */ /* 0x000fea000383ffff */
.L_x_327:
[----:B0-----:R0:W1:Y:S02]  /*11230*/  SYNCS.PHASECHK.TRANS64.TRYWAIT P0, [R9+URZ], R4 ;  /* 0x00000004090075a7 */ /* 0x001064000800017f */
[----:B-1----:R-:W-:Y:S05]  /*11240*/  @!P0 NANOSLEEP.SYNCS 0x989680 ;  /* 0x009896800000895d */ /* 0x002fea0003900000 */
[----:B------:R-:W1:Y:S02]  /*11250*/  @!P0 SYNCS.PHASECHK.TRANS64 P0, [R9+URZ], R4 ;  /* 0x00000004090085a7 */ /* 0x000e64000800007f */
[----:B-1----:R-:W-:Y:S05]  /*11260*/  @!P0 BRA `(.L_x_327) ;  /* 0xfffffffc00f08947 */ /* 0x002fea000383ffff */
[----:B------:R-:W-:Y:S05]  /*11270*/  BRA `(.L_x_358) ;  /* 0xfffffff000b47947 */ /* 0x000fea000383ffff */
.L_x_328:
[----:B0-----:R0:W1:Y:S02]  /*11280*/  SYNCS.PHASECHK.TRANS64.TRYWAIT P0, [R6+URZ], R5 ;  /* 0x00000005060075a7 */ /* 0x001064000800017f */
[----:B-1----:R-:W-:Y:S05]  /*11290*/  @!P0 NANOSLEEP.SYNCS 0x989680 ;  /* 0x009896800000895d */ /* 0x002fea0003900000 */
[----:B------:R-:W1:Y:S02]  /*112a0*/  @!P0 SYNCS.PHASECHK.TRANS64 P0, [R6+URZ], R5 ;  /* 0x00000005060085a7 */ /* 0x000e64000800007f */
[----:B-1----:R-:W-:Y:S05]  /*112b0*/  @!P0 BRA `(.L_x_328) ;  /* 0xfffffffc00f08947 */ /* 0x002fea000383ffff */
[----:B------:R-:W-:Y:S05]  /*112c0*/  BRA `(.L_x_359) ;  /* 0xfffffff000c47947 */ /* 0x000fea000383ffff */
.L_x_329:
[----:B0-----:R0:W1:Y:S02]  /*112d0*/  SYNCS.PHASECHK.TRANS64.TRYWAIT P0, [R9+URZ], R4 ;  /* 0x00000004090075a7 */ /* 0x001064000800017f */
[----:B-1----:R-:W-:Y:S05]  /*112e0*/  @!P0 NANOSLEEP.SYNCS 0x989680 ;  /* 0x009896800000895d */ /* 0x002fea0003900000 */
[----:B------:R-:W1:Y:S02]  /*112f0*/  @!P0 SYNCS.PHASECHK.TRANS64 P0, [R9+URZ], R4 ;  /* 0x00000004090085a7 */ /* 0x000e64000800007f */
[----:B-1----:R-:W-:Y:S05]  /*11300*/  @!P0 BRA `(.L_x_329) ;  /* 0xfffffffc00f08947 */ /* 0x002fea000383ffff */
[----:B------:R-:W-:Y:S05]  /*11310*/  BRA `(.L_x_360) ;  /* 0xfffffff000d47947 */ /* 0x000fea000383ffff */
.L_x_330:
[----:B0-----:R0:W1:Y:S02]  /*11320*/  SYNCS.PHASECHK.TRANS64.TRYWAIT P0, [R6+URZ], R5 ;  /* 0x00000005060075a7 */ /* 0x001064000800017f */
[----:B-1----:R-:W-:Y:S05]  /*11330*/  @!P0 NANOSLEEP.SYNCS 0x989680 ;  /* 0x009896800000895d */ /* 0x002fea0003900000 */
[----:B------:R-:W1:Y:S02]  /*11340*/  @!P0 SYNCS.PHASECHK.TRANS64 P0, [R6+URZ], R5 ;  /* 0x00000005060085a7 */ /* 0x000e64000800007f */
[----:B-1----:R-:W-:Y:S05]  /*11350*/  @!P0 BRA `(.L_x_330) ;  /* 0xfffffffc00f08947 */ /* 0x002fea000383ffff */
[----:B------:R-:W-:Y:S05]  /*11360*/  BRA `(.L_x_361) ;  /* 0xfffffff000e47947 */ /* 0x000fea000383ffff */
.L_x_331:
[----:B0-----:R0:W1:Y:S02]  /*11370*/  SYNCS.PHASECHK.TRANS64.TRYWAIT P0, [R9+URZ], R4 ;  /* 0x00000004090075a7 */ /* 0x001064000800017f */
[----:B-1----:R-:W-:Y:S05]  /*11380*/  @!P0 NANOSLEEP.SYNCS 0x989680 ;  /* 0x009896800000895d */ /* 0x002fea0003900000 */
[----:B------:R-:W1:Y:S02]  /*11390*/  @!P0 SYNCS.PHASECHK.TRANS64 P0, [R9+URZ], R4 ;  /* 0x00000004090085a7 */ /* 0x000e64000800007f */
[----:B-1----:R-:W-:Y:S05]  /*113a0*/  @!P0 BRA `(.L_x_331) ;  /* 0xfffffffc00f08947 */ /* 0x002fea000383ffff */
[----:B------:R-:W-:Y:S05]  /*113b0*/  BRA `(.L_x_362) ;  /* 0xfffffff000f47947 */ /* 0x000fea000383ffff */
.L_x_332:
[----:B0-----:R0:W1:Y:S02]  /*113c0*/  SYNCS.PHASECHK.TRANS64.TRYWAIT P0, [R6+URZ], R5 ;  /* 0x00000005060075a7 */ /* 0x001064000800017f */
[----:B-1----:R-:W-:Y:S05]  /*113d0*/  @!P0 NANOSLEEP.SYNCS 0x989680 ;  /* 0x009896800000895d */ /* 0x002fea0003900000 */
[----:B------:R-:W1:Y:S02]  /*113e0*/  @!P0 SYNCS.PHASECHK.TRANS64 P0, [R6+URZ], R5 ;  /* 0x00000005060085a7 */ /* 0x000e64000800007f */
[----:B-1----:R-:W-:Y:S05]  /*113f0*/  @!P0 BRA `(.L_x_332) ;  /* 0xfffffffc00f08947 */ /* 0x002fea000383ffff */
[----:B------:R-:W-:Y:S05]  /*11400*/  BRA `(.L_x_363) ;  /* 0xfffffff400047947 */ /* 0x000fea000383ffff */
.L_x_333:
[----:B0-----:R0:W1:Y:S02]  /*11410*/  SYNCS.PHASECHK.TRANS64.TRYWAIT P0, [R9+URZ], R4 ;  /* 0x00000004090075a7 */ /* 0x001064000800017f */
[----:B-1----:R-:W-:Y:S05]  /*11420*/  @!P0 NANOSLEEP.SYNCS 0x989680 ;  /* 0x009896800000895d */ /* 0x002fea0003900000 */
[----:B------:R-:W1:Y:S02]  /*11430*/  @!P0 SYNCS.PHASECHK.TRANS64 P0, [R9+URZ], R4 ;  /* 0x00000004090085a7 */ /* 0x000e64000800007f */
[----:B-1----:R-:W-:Y:S05]  /*11440*/  @!P0 BRA `(.L_x_333) ;  /* 0xfffffffc00f08947 */ /* 0x002fea000383ffff */
[----:B------:R-:W-:Y:S05]  /*11450*/  BRA `(.L_x_364) ;  /* 0xfffffff400147947 */ /* 0x000fea000383ffff */
.L_x_334:
[----:B0-----:R0:W1:Y:S02]  /*11460*/  SYNCS.PHASECHK.TRANS64.TRYWAIT P0, [R6+URZ], R5 ;  /* 0x00000005060075a7 */ /* 0x001064000800017f */
[----:B-1----:R-:W-:Y:S05]  /*11470*/  @!P0 NANOSLEEP.SYNCS 0x989680 ;  /* 0x009896800000895d */ /* 0x002fea0003900000 */
[----:B------:R-:W1:Y:S02]  /*11480*/  @!P0 SYNCS.PHASECHK.TRANS64 P0, [R6+URZ], R5 ;  /* 0x00000005060085a7 */ /* 0x000e64000800007f */
[----:B-1----:R-:W-:Y:S05]  /*11490*/  @!P0 BRA `(.L_x_334) ;  /* 0xfffffffc00f08947 */ /* 0x002fea000383ffff */
[----:B------:R-:W-:Y:S05]  /*114a0*/  BRA `(.L_x_365) ;  /* 0xfffffff400247947 */ /* 0x000fea000383ffff */
.L_x_335:
[----:B0-----:R0:W1:Y:S02]  /*114b0*/  SYNCS.PHASECHK.TRANS64.TRYWAIT P0, [R9+URZ], R4 ;  /* 0x00000004090075a7 */ /* 0x001064000800017f */
[----:B-1----:R-:W-:Y:S05]  /*114c0*/  @!P0 NANOSLEEP.SYNCS 0x989680 ;  /* 0x009896800000895d */ /* 0x002fea0003900000 */
[----:B------:R-:W1:Y:S02]  /*114d0*/  @!P0 SYNCS.PHASECHK.TRANS64 P0, [R9+URZ], R4 ;  /* 0x00000004090085a7 */ /* 0x000e64000800007f */
[----:B-1----:R-:W-:Y:S05]  /*114e0*/  @!P0 BRA `(.L_x_335) ;  /* 0xfffffffc00f08947 */ /* 0x002fea000383ffff */
[----:B------:R-:W-:Y:S05]  /*114f0*/  BRA `(.L_x_366) ;  /* 0xfffffff400347947 */ /* 0x000fea000383ffff */
.L_x_336:
[----:B0-----:R0:W1:Y:S02]  /*11500*/  SYNCS.PHASECHK.TRANS64.TRYWAIT P0, [R6+URZ], R5 ;  /* 0x00000005060075a7 */ /* 0x001064000800017f */
[----:B-1----:R-:W-:Y:S05]  /*11510*/  @!P0 NANOSLEEP.SYNCS 0x989680 ;  /* 0x009896800000895d */ /* 0x002fea0003900000 */
[----:B------:R-:W1:Y:S02]  /*11520*/  @!P0 SYNCS.PHASECHK.TRANS64 P0, [R6+URZ], R5 ;  /* 0x00000005060085a7 */ /* 0x000e64000800007f */
[----:B-1----:R-:W-:Y:S05]  /*11530*/  @!P0 BRA `(.L_x_336) ;  /* 0xfffffffc00f08947 */ /* 0x002fea000383ffff */
[----:B------:R-:W-:Y:S05]  /*11540*/  BRA `(.L_x_367) ;  /* 0xfffffff400447947 */ /* 0x000fea000383ffff */
.L_x_337:
[----:B0-----:R0:W1:Y:S02]  /*11550*/  SYNCS.PHASECHK.TRANS64.TRYWAIT P0, [R9+URZ], R4 ;  /* 0x00000004090075a7 */ /* 0x001064000800017f */
[----:B-1----:R-:W-:Y:S05]  /*11560*/  @!P0 NANOSLEEP.SYNCS 0x989680 ;  /* 0x009896800000895d */ /* 0x002fea0003900000 */
[----:B------:R-:W1:Y:S02]  /*11570*/  @!P0 SYNCS.PHASECHK.TRANS64 P0, [R9+URZ], R4 ;  /* 0x00000004090085a7 */ /* 0x000e64000800007f */
[----:B-1----:R-:W-:Y:S05]  /*11580*/  @!P0 BRA `(.L_x_337) ;  /* 0xfffffffc00f08947 */ /* 0x002fea000383ffff */
[----:B------:R-:W-:Y:S05]  /*11590*/  BRA `(.L_x_368) ;  /* 0xfffffff400547947 */ /* 0x000fea000383ffff */
.L_x_338:
[----:B0-----:R0:W1:Y:S02]  /*115a0*/  SYNCS.PHASECHK.TRANS64.TRYWAIT P0, [R6+URZ], R5 ;  /* 0x00000005060075a7 */ /* 0x001064000800017f */
[----:B-1----:R-:W-:Y:S05]  /*115b0*/  @!P0 NANOSLEEP.SYNCS 0x989680 ;  /* 0x009896800000895d */ /* 0x002fea0003900000 */
[----:B------:R-:W1:Y:S02]  /*115c0*/  @!P0 SYNCS.PHASECHK.TRANS64 P0, [R6+URZ], R5 ;  /* 0x00000005060085a7 */ /* 0x000e64000800007f */
[----:B-1----:R-:W-:Y:S05]  /*115d0*/  @!P0 BRA `(.L_x_338) ;  /* 0xfffffffc00f08947 */ /* 0x002fea000383ffff */
[----:B------:R-:W-:Y:S05]  /*115e0*/  BRA `(.L_x_369) ;  /* 0xfffffff400647947 */ /* 0x000fea000383ffff */
.L_x_339:
[----:B0-----:R0:W1:Y:S02]  /*115f0*/  SYNCS.PHASECHK.TRANS64.TRYWAIT P0, [R9+URZ], R4 ;  /* 0x00000004090075a7 */ /* 0x001064000800017f */
[----:B-1----:R-:W-:Y:S05]  /*11600*/  @!P0 NANOSLEEP.SYNCS 0x989680 ;  /* 0x009896800000895d */ /* 0x002fea0003900000 */
[----:B------:R-:W1:Y:S02]  /*11610*/  @!P0 SYNCS.PHASECHK.TRANS64 P0, [R9+URZ], R4 ;  /* 0x00000004090085a7 */ /* 0x000e64000800007f */
[----:B-1----:R-:W-:Y:S05]  /*11620*/  @!P0 BRA `(.L_x_339) ;  /* 0xfffffffc00f08947 */ /* 0x002fea000383ffff */
[----:B------:R-:W-:Y:S05]  /*11630*/  BRA `(.L_x_370) ;  /* 0xfffffff400747947 */ /* 0x000fea000383ffff */
.L_x_340:
[----:B-1----:R1:W2:Y:S02]  /*11640*/  SYNCS.PHASECHK.TRANS64.TRYWAIT P0, [R6+URZ], R5 ;  /* 0x00000005060075a7 */ /* 0x0022a4000800017f */
[----:B--2---:R-:W-:Y:S05]  /*11650*/  @!P0 NANOSLEEP.SYNCS 0x989680 ;  /* 0x009896800000895d */ /* 0x004fea0003900000 */
[----:B------:R-:W2:Y:S02]  /*11660*/  @!P0 SYNCS.PHASECHK.TRANS64 P0, [R6+URZ], R5 ;  /* 0x00000005060085a7 */ /* 0x000ea4000800007f */
[----:B--2---:R-:W-:Y:S05]  /*11670*/  @!P0 BRA `(.L_x_340) ;  /* 0xfffffffc00f08947 */ /* 0x004fea000383ffff */
[----:B------:R-:W-:Y:S05]  /*11680*/  BRA `(.L_x_371) ;  /* 0xfffffff4007c7947 */ /* 0x000fea000383ffff */
.L_x_372:
[----:B------:R-:W-:-:S00]  /*11690*/  BRA `(.L_x_372) ;  /* 0xfffffffc00fc7947 */ /* 0x000fc0000383ffff */
[----:B------:R-:W-:-:S00]  /*116a0*/  NOP ;  /* 0x0000000000007918 */ /* 0x000fc00000000000 */
        /* <DEDUP_REMOVED lines=13> */
.L_x_373:


//--------------------- .nv.shared._ZN7cutlass13device_kernelINS_4gemm6kernel13GemmUniversalIN4cute5tupleIJiiiiEEENS1_10collective13CollectiveMmaINS1_37MainloopSm90TmaGmmaWarpSpecializedFP8ILi22ENS5_IJNS4_1CILi1EEENSA_ILi2EEESB_EEENS1_32KernelTmaWarpSpecializedPingpongEEENS5_IJNSA_ILi64EEENSA_ILi256EEENSA_ILi32EEEEEENS_12float_e5m2_tENS5_IJlSB_lEEESK_SL_NS4_8TiledMMAINS4_8MMA_AtomIJNS4_4SM904GMMA31MMA_64x256x32_F32E5M2E5M2_SS_TNILNSP_7ScaleInE1ELSR_1EEEEEENS4_6LayoutINS5_IJSB_SB_SB_EEENS5_IJNSA_ILi0EEESW_SW_EEEEENS5_IJNS4_10UnderscoreESZ_SZ_EEEEENS4_23SM90_TMA_LOAD_MULTICASTENS4_14ComposedLayoutINS4_7SwizzleILi1ELi4ELi3EEENS4_18smem_ptr_flag_bitsILi8EEENSU_INS5_IJNSA_ILi8EEESI_EEENS5_IJSI_SB_EEEEEEEvNS4_8identityENS4_13SM90_TMA_LOADES1C_vS1D_EENS_8epilogue10collective6detail29Sm90TmaWarpSpecializedAdapterINS1H_15DefaultEpilogueISK_SL_SL_NS1G_6thread17LinearCombinationISK_Li1EffLNS1L_9ScaleType4KindE0ELNS_15FloatRoundStyleE2ESK_EENS1_15EpilogueDefaultEEEEEvvEEEEvNT_6ParamsE --------------------------
	.section	.nv.shared._ZN7cutlass13device_kernelINS_4gemm6kernel13GemmUniversalIN4cute5tupleIJiiiiEEENS1_10collective13CollectiveMmaINS1_37MainloopSm90TmaGmmaWarpSpecializedFP8ILi22ENS5_IJNS4_1CILi1EEENSA_ILi2EEESB_EEENS1_32KernelTmaWarpSpecializedPingpongEEENS5_IJNSA_ILi64EEENSA_ILi256EEENSA_ILi32EEEEEENS_12float_e5m2_tENS5_IJlSB_lEEESK_SL_NS4_8TiledMMAINS4_8MMA_AtomIJNS4_4SM904GMMA31MMA_64x256x32_F32E5M2E5M2_SS_TNILNSP_7ScaleInE1ELSR_1EEEEEENS4_6LayoutINS5_IJSB_SB_SB_EEENS5_IJNSA_ILi0EEESW_SW_EEEEENS5_IJNS4_10UnderscoreESZ_SZ_EEEEENS4_23SM90_TMA_LOAD_MULTICASTENS4_14ComposedLayoutINS4_7SwizzleILi1ELi4ELi3EEENS4_18smem_ptr_flag_bitsILi8EEENSU_INS5_IJNSA_ILi8EEESI_EEENS5_IJSI_SB_EEEEEEEvNS4_8identityENS4_13SM90_TMA_LOADES1C_vS1D_EENS_8epilogue10collective6detail29Sm90TmaWarpSpecializedAdapterINS1H_15DefaultEpilogueISK_SL_SL_NS1G_6thread17LinearCombinationISK_Li1EffLNS1L_9ScaleType4KindE0ELNS_15FloatRoundStyleE2ESK_EENS1_15EpilogueDefaultEEEEEvvEEEEvNT_6ParamsE,"aw",@nobits
	.sectionflags	@""
	.align	16
	.zero		1024


//--------------------- .nv.shared.reserved.0     --------------------------
	.section	.nv.shared.reserved.0,"aw",@nobits
	.weak		__nv_reservedSMEM_offset_0_alias
	.size		__nv_reservedSMEM_offset_0_alias, 0, 0
	.other		__nv_reservedSMEM_offset_0_alias,@"STO_CUDA_RESERVED_SHARED STV_DEFAULT"
__nv_reservedSMEM_offset_0_alias:
	.zero		0


//--------------------- .nv.global                --------------------------
	.section	.nv.global,"aw",@nobits
.nv.global:
	.type		_ZN40_INTERNAL_b59cbcce_4_k_cu_20aec2cc_217014cute1_E,@object
	.size		_ZN40_INTERNAL_b59cbcce_4_k_cu_20aec2cc_217014cute1_E,(_ZN40_INTERNAL_b59cbcce_4_k_cu_20aec2cc_217014cuda3std3__45__cpo6cbeginE - _ZN40_INTERNAL_b59cbcce_4_k_cu_20aec2cc_217014cute1_E)
_ZN40_INTERNAL_b59cbcce_4_k_cu_20aec2cc_217014cute1_E:
	.zero		1
	.type		_ZN40_INTERNAL_b59cbcce_4_k_cu_20aec2cc_217014cuda3std3__45__cpo6cbeginE,@object
	.size		_ZN40_INTERNAL_b59cbcce_4_k_cu_20aec2cc_217014cuda3std3__45__cpo6cbeginE,(_ZN40_INTERNAL_b59cbcce_4_k_cu_20aec2cc_217014cuda3std3__48in_placeE - _ZN40_INTERNAL_b59cbcce_4_k_cu_20aec2cc_217014cuda3std3__45__cpo6cbeginE)
_ZN40_INTERNAL_b59cbcce_4_k_cu_20aec2cc_217014cuda3std3__45__cpo6cbeginE:
	.zero		1
	.type		_ZN40_INTERNAL_b59cbcce_4_k_cu_20aec2cc_217014cuda3std3__48in_placeE,@object
	.size		_ZN40_INTERNAL_b59cbcce_4_k_cu_20aec2cc_217014cuda3std3__48in_placeE,(_ZN40_INTERNAL_b59cbcce_4_k_cu_20aec2cc_217014cuda3std6ranges3__45__cpo9iter_moveE - _ZN40_INTERNAL_b59cbcce_4_k_cu_20aec2cc_217014cuda3std3__48in_placeE)
_ZN40_INTERNAL_b59cbcce_4_k_cu_20aec2cc_217014cuda3std3__48in_placeE:
	.zero		1
	.type		_ZN40_INTERNAL_b59cbcce_4_k_cu_20aec2cc_217014cuda3std6ranges3__45__cpo9iter_moveE,@object
	.size		_ZN40_INTERNAL_b59cbcce_4_k_cu_20aec2cc_217014cuda3std6ranges3__45__cpo9iter_moveE,(_ZN40_INTERNAL_b59cbcce_4_k_cu_20aec2cc_217014cuda3std3__45__cpo5beginE - _ZN40_INTERNAL_b59cbcce_4_k_cu_20aec2cc_217014cuda3std6ranges3__45__cpo9iter_moveE)
_ZN40_INTERNAL_b59cbcce_4_k_cu_20aec2cc_217014cuda3std6ranges3__45__cpo9iter_moveE:
	.zero		1
	.type		_ZN40_INTERNAL_b59cbcce_4_k_cu_20aec2cc_217014cuda3std3__45__cpo5beginE,@object
	.size		_ZN40_INTERNAL_b59cbcce_4_k_cu_20aec2cc_217014cuda3std3__45__cpo5beginE,(_ZN40_INTERNAL_b59cbcce_4_k_cu_20aec2cc_217014cuda3std3__442_GLOBAL__N__b59cbcce_4_k_cu_20aec2cc_217016ignoreE - _ZN40_INTERNAL_b59cbcce_4_k_cu_20aec2cc_217014cuda3std3__45__cpo5beginE)
_ZN40_INTERNAL_b59cbcce_4_k_cu_20aec2cc_217014cuda3std3__45__cpo5beginE:
	.zero		1
	.type		_ZN40_INTERNAL_b59cbcce_4_k_cu_20aec2cc_217014cuda3std3__442_GLOBAL__N__b59cbcce_4_k_cu_20aec2cc_217016ignoreE,@object
	.size		_ZN40_INTERNAL_b59cbcce_4_k_cu_20aec2cc_217014cuda3std3__442_GLOBAL__N__b59cbcce_4_k_cu_20aec2cc_217016ignoreE,(_ZN40_INTERNAL_b59cbcce_4_k_cu_20aec2cc_217014cute7productE - _ZN40_INTERNAL_b59cbcce_4_k_cu_20aec2cc_217014cuda3std3__442_GLOBAL__N__b59cbcce_4_k_cu_20aec2cc_217016ignoreE)
_ZN40_INTERNAL_b59cbcce_4_k_cu_20aec2cc_217014cuda3std3__442_GLOBAL__N__b59cbcce_4_k_cu_20aec2cc_217016ignoreE:
	.zero		1
	.type		_ZN40_INTERNAL_b59cbcce_4_k_cu_20aec2cc_217014cute7productE,@object
	.size		_ZN40_INTERNAL_b59cbcce_4_k_cu_20aec2cc_217014cute7productE,(_ZN40_INTERNAL_b59cbcce_4_k_cu_20aec2cc_217014cuda3std3__45__cpo3endE - _ZN40_INTERNAL_b59cbcce_4_k_cu_20aec2cc_217014cute7productE)
_ZN40_INTERNAL_b59cbcce_4_k_cu_20aec2cc_217014cute7productE:
	.zero		1
	.type		_ZN40_INTERNAL_b59cbcce_4_k_cu_20aec2cc_217014cuda3std3__45__cpo3endE,@object
	.size		_ZN40_INTERNAL_b59cbcce_4_k_cu_20aec2cc_217014cuda3std3__45__cpo3endE,(_ZN40_INTERNAL_b59cbcce_4_k_cu_20aec2cc_217014cuda3std3__419piecewise_constructE - _ZN40_INTERNAL_b59cbcce_4_k_cu_20aec2cc_217014cuda3std3__45__cpo3endE)
_ZN40_INTERNAL_b59cbcce_4_k_cu_20aec2cc_217014cuda3std3__45__cpo3endE:
	.zero		1
	.type		_ZN40_INTERNAL_b59cbcce_4_k_cu_20aec2cc_217014cuda3std3__419piecewise_constructE,@object
	.size		_ZN40_INTERNAL_b59cbcce_4_k_cu_20aec2cc_217014cuda3std3__419piecewise_constructE,(_ZN40_INTERNAL_b59cbcce_4_k_cu_20aec2cc_217014cuda3std3__45__cpo4cendE - _ZN40_INTERNAL_b59cbcce_4_k_cu_20aec2cc_217014cuda3std3__419piecewise_constructE)
_ZN40_INTERNAL_b59cbcce_4_k_cu_20aec2cc_217014cuda3std3__419piecewise_constructE:
	.zero		1
	.type		_ZN40_INTERNAL_b59cbcce_4_k_cu_20aec2cc_217014cuda3std3__45__cpo4cendE,@object
	.size		_ZN40_INTERNAL_b59cbcce_4_k_cu_20aec2cc_217014cuda3std3__45__cpo4cendE,(_ZN40_INTERNAL_b59cbcce_4_k_cu_20aec2cc_217014cuda3std6ranges3__45__cpo4swapE - _ZN40_INTERNAL_b59cbcce_4_k_cu_20aec2cc_217014cuda3std3__45__cpo4cendE)
_ZN40_INTERNAL_b59cbcce_4_k_cu_20aec2cc_217014cuda3std3__45__cpo4cendE:
	.zero		1
	.type		_ZN40_INTERNAL_b59cbcce_4_k_cu_20aec2cc_217014cuda3std6ranges3__45__cpo4swapE,@object
	.size		_ZN40_INTERNAL_b59cbcce_4_k_cu_20aec2cc_217014cuda3std6ranges3__45__cpo4swapE,(.L_7 - _ZN40_INTERNAL_b59cbcce_4_k_cu_20aec2cc_217014cuda3std6ranges3__45__cpo4swapE)
_ZN40_INTERNAL_b59cbcce_4_k_cu_20aec2cc_217014cuda3std6ranges3__45__cpo4swapE:
	.zero		1
.L_7:


//--------------------- .nv.constant0._ZN7cutlass13device_kernelINS_4gemm6kernel13GemmUniversalIN4cute5tupleIJiiiiEEENS1_10collective13CollectiveMmaINS1_37MainloopSm90TmaGmmaWarpSpecializedFP8ILi22ENS5_IJNS4_1CILi1EEENSA_ILi2EEESB_EEENS1_32KernelTmaWarpSpecializedPingpongEEENS5_IJNSA_ILi64EEENSA_ILi256EEENSA_ILi32EEEEEENS_12float_e5m2_tENS5_IJlSB_lEEESK_SL_NS4_8TiledMMAINS4_8MMA_AtomIJNS4_4SM904GMMA31MMA_64x256x32_F32E5M2E5M2_SS_TNILNSP_7ScaleInE1ELSR_1EEEEEENS4_6LayoutINS5_IJSB_SB_SB_EEENS5_IJNSA_ILi0EEESW_SW_EEEEENS5_IJNS4_10UnderscoreESZ_SZ_EEEEENS4_23SM90_TMA_LOAD_MULTICASTENS4_14ComposedLayoutINS4_7SwizzleILi1ELi4ELi3EEENS4_18smem_ptr_flag_bitsILi8EEENSU_INS5_IJNSA_ILi8EEESI_EEENS5_IJSI_SB_EEEEEEEvNS4_8identityENS4_13SM90_TMA_LOADES1C_vS1D_EENS_8epilogue10collective6detail29Sm90TmaWarpSpecializedAdapterINS1H_15DefaultEpilogueISK_SL_SL_NS1G_6thread17LinearCombinationISK_Li1EffLNS1L_9ScaleType4KindE0ELNS_15FloatRoundStyleE2ESK_EENS1_15EpilogueDefaultEEEEEvvEEEEvNT_6ParamsE --------------------------
	.section	.nv.constant0._ZN7cutlass13device_kernelINS_4gemm6kernel13GemmUniversalIN4cute5tupleIJiiiiEEENS1_10collective13CollectiveMmaINS1_37MainloopSm90TmaGmmaWarpSpecializedFP8ILi22ENS5_IJNS4_1CILi1EEENSA_ILi2EEESB_EEENS1_32KernelTmaWarpSpecializedPingpongEEENS5_IJNSA_ILi64EEENSA_ILi256EEENSA_ILi32EEEEEENS_12float_e5m2_tENS5_IJlSB_lEEESK_SL_NS4_8TiledMMAINS4_8MMA_AtomIJNS4_4SM904GMMA31MMA_64x256x32_F32E5M2E5M2_SS_TNILNSP_7ScaleInE1ELSR_1EEEEEENS4_6LayoutINS5_IJSB_SB_SB_EEENS5_IJNSA_ILi0EEESW_SW_EEEEENS5_IJNS4_10UnderscoreESZ_SZ_EEEEENS4_23SM90_TMA_LOAD_MULTICASTENS4_14ComposedLayoutINS4_7SwizzleILi1ELi4ELi3EEENS4_18smem_ptr_flag_bitsILi8EEENSU_INS5_IJNSA_ILi8EEESI_EEENS5_IJSI_SB_EEEEEEEvNS4_8identityENS4_13SM90_TMA_LOADES1C_vS1D_EENS_8epilogue10collective6detail29Sm90TmaWarpSpecializedAdapterINS1H_15DefaultEpilogueISK_SL_SL_NS1G_6thread17LinearCombinationISK_Li1EffLNS1L_9ScaleType4KindE0ELNS_15FloatRoundStyleE2ESK_EENS1_15EpilogueDefaultEEEEEvvEEEEvNT_6ParamsE,"a",@progbits
	.sectionflags	@""
	.align	4
.nv.constant0._ZN7cutlass13device_kernelINS_4gemm6kernel13GemmUniversalIN4cute5tupleIJiiiiEEENS1_10collective13CollectiveMmaINS1_37MainloopSm90TmaGmmaWarpSpecializedFP8ILi22ENS5_IJNS4_1CILi1EEENSA_ILi2EEESB_EEENS1_32KernelTmaWarpSpecializedPingpongEEENS5_IJNSA_ILi64EEENSA_ILi256EEENSA_ILi32EEEEEENS_12float_e5m2_tENS5_IJlSB_lEEESK_SL_NS4_8TiledMMAINS4_8MMA_AtomIJNS4_4SM904GMMA31MMA_64x256x32_F32E5M2E5M2_SS_TNILNSP_7ScaleInE1ELSR_1EEEEEENS4_6LayoutINS5_IJSB_SB_SB_EEENS5_IJNSA_ILi0EEESW_SW_EEEEENS5_IJNS4_10UnderscoreESZ_SZ_EEEEENS4_23SM90_TMA_LOAD_MULTICASTENS4_14ComposedLayoutINS4_7SwizzleILi1ELi4ELi3EEENS4_18smem_ptr_flag_bitsILi8EEENSU_INS5_IJNSA_ILi8EEESI_EEENS5_IJSI_SB_EEEEEEEvNS4_8identityENS4_13SM90_TMA_LOADES1C_vS1D_EENS_8epilogue10collective6detail29Sm90TmaWarpSpecializedAdapterINS1H_15DefaultEpilogueISK_SL_SL_NS1G_6thread17LinearCombinationISK_Li1EffLNS1L_9ScaleType4KindE0ELNS_15FloatRoundStyleE2ESK_EENS1_15EpilogueDefaultEEEEEvvEEEEvNT_6ParamsE:
	.zero		1664


//--------------------- SYMBOLS --------------------------

	.type		.nv.reservedSmem.offset0,@object
	.size		.nv.reservedSmem.offset0,0x4
